	.target	sm_100a

	.elftype	@"ET_EXEC"


//--------------------- .note.nv.tkinfo           --------------------------
	.section	.note.nv.tkinfo,"",@"SHT_NOTE"
	.sectionflags	@"SHF_NOTE_NV_TKINFO"
	.tkinfo
        /*0018*/ 	.word	0x00000002
        /*0030*/ 	.string	""
        /*0030*/ 	.string	"ptxas"
        /*0030*/ 	.string	"Cuda compilation tools, release 13.0, V13.0.88"
        /*0030*/ 	.string	"Build cuda_13.0.r13.0/compiler.36424714_0"
        /*0030*/ 	.string	"-arch sm_100a -m 64 "



//--------------------- .note.nv.cuinfo           --------------------------
	.section	.note.nv.cuinfo,"",@"SHT_NOTE"
	.sectionflags	@"SHF_NOTE_NV_CUINFO"
        /*0018*/ 	.short	0x0002
        /*001a*/ 	.short	0x0064
        /*001c*/ 	.short	0x0082
	.zero		2


//--------------------- .nv.info                  --------------------------
	.section	.nv.info,"",@"SHT_CUDA_INFO"
	.align	4


	//----- nvinfo : EIATTR_REGCOUNT
	.align		4
        /*0000*/ 	.byte	0x04, 0x2f
        /*0002*/ 	.short	(.L_19 - .L_18)
	.align		4
.L_18:
        /*0004*/ 	.word	index@(_ZN7cutlass13device_kernelINS_4gemm6kernel13GemmUniversalIN4cute5tupleIJiiiiEEENS1_10collective13CollectiveMmaINS1_35MainloopSm100TmaUmmaWarpSpecializedILi7ELi2ELi4ENS5_IJNS4_1CILi1EEESB_SB_EEEEENS5_IJNSA_ILi128EEENSA_ILi96EEESE_EEEaNS5_IJlSB_lEEEaSH_NS4_8TiledMMAINS4_8MMA_AtomIJNS4_15SM100_MMA_S8_SSIaaiLi128ELi96ELNS4_4UMMA5MajorE0ELSM_0ELNSL_8SaturateE0EEEEEENS4_6LayoutISC_NS5_IJNSA_ILi0EEESR_SR_EEEEENS5_IJNS4_10UnderscoreESU_SU_EEEEENS4_13SM90_TMA_LOADENS4_14ComposedLayoutINS4_7SwizzleILi3ELi4ELi3EEENS4_18smem_ptr_flag_bitsILi8EEENSQ_INS5_IJNSA_ILi8EEESE_EEENS5_IJSE_SB_EEEEEEEvNS4_8identityESX_S17_vS18_EENS_8epilogue10collective18CollectiveEpilogueINS1A_23Sm100TmaWarpSpecializedILi1ELi1ELi96ELb0ELb0EEEJSG_NS5_IJNSQ_ISE_SB_EENSQ_ISF_SB_EEEEEaSH_aSH_NS1A_6fusion15FusionCallbacksIS1E_NS1I_17LinearCombinationIaiaiLNS_15FloatRoundStyleE2EEESG_S1H_JEEENS4_5SM1004TMEM4LOAD26SM100_TMEM_LOAD_32dp32b32xESX_NSY_INSZ_ILi1ELi4ELi3EEES12_NSQ_INS5_IJS13_NSA_ILi32EEEEEENS5_IJS1T_SB_EEEEEEENS4_39AutoVectorizingCopyWithAssumedAlignmentILi128EEENS4_14SM90_TMA_STOREES1X_S1Z_S1Z_EEEvvEEEEvNT_6ParamsE)
        /*0008*/ 	.word	0x000000f7


	//----- nvinfo : EIATTR_FRAME_SIZE
	.align		4
.L_19:
        /*000c*/ 	.byte	0x04, 0x11
        /*000e*/ 	.short	(.L_21 - .L_20)
	.align		4
.L_20:
        /*0010*/ 	.word	index@($__internal_2_$__cuda_sm10x_tcgen05_guardrail_trap_unallocated_columns_being_dealloced)
        /*0014*/ 	.word	0x00000000


	//----- nvinfo : EIATTR_FRAME_SIZE
	.align		4
.L_21:
        /*0018*/ 	.byte	0x04, 0x11
        /*001a*/ 	.short	(.L_23 - .L_22)
	.align		4
.L_22:
        /*001c*/ 	.word	index@($__internal_1_$__cuda_sm10x_tcgen05_guardrail_trap_phase_invalid_during_alloc)
        /*0020*/ 	.word	0x00000000


	//----- nvinfo : EIATTR_FRAME_SIZE
	.align		4
.L_23:
        /*0024*/ 	.byte	0x04, 0x11
        /*0026*/ 	.short	(.L_25 - .L_24)
	.align		4
.L_24:
        /*0028*/ 	.word	index@($__internal_0_$__cuda_sm10x_tcgen05_guardrail_trap_col_being_dealloced_not_returned_by_alloc)
        /*002c*/ 	.word	0x00000000


	//----- nvinfo : EIATTR_FRAME_SIZE
	.align		4
.L_25:
        /*0030*/ 	.byte	0x04, 0x11
        /*0032*/ 	.short	(.L_27 - .L_26)
	.align		4
.L_26:
        /*0034*/ 	.word	index@(_ZN7cutlass13device_kernelINS_4gemm6kernel13GemmUniversalIN4cute5tupleIJiiiiEEENS1_10collective13CollectiveMmaINS1_35MainloopSm100TmaUmmaWarpSpecializedILi7ELi2ELi4ENS5_IJNS4_1CILi1EEESB_SB_EEEEENS5_IJNSA_ILi128EEENSA_ILi96EEESE_EEEaNS5_IJlSB_lEEEaSH_NS4_8TiledMMAINS4_8MMA_AtomIJNS4_15SM100_MMA_S8_SSIaaiLi128ELi96ELNS4_4UMMA5MajorE0ELSM_0ELNSL_8SaturateE0EEEEEENS4_6LayoutISC_NS5_IJNSA_ILi0EEESR_SR_EEEEENS5_IJNS4_10UnderscoreESU_SU_EEEEENS4_13SM90_TMA_LOADENS4_14ComposedLayoutINS4_7SwizzleILi3ELi4ELi3EEENS4_18smem_ptr_flag_bitsILi8EEENSQ_INS5_IJNSA_ILi8EEESE_EEENS5_IJSE_SB_EEEEEEEvNS4_8identityESX_S17_vS18_EENS_8epilogue10collective18CollectiveEpilogueINS1A_23Sm100TmaWarpSpecializedILi1ELi1ELi96ELb0ELb0EEEJSG_NS5_IJNSQ_ISE_SB_EENSQ_ISF_SB_EEEEEaSH_aSH_NS1A_6fusion15FusionCallbacksIS1E_NS1I_17LinearCombinationIaiaiLNS_15FloatRoundStyleE2EEESG_S1H_JEEENS4_5SM1004TMEM4LOAD26SM100_TMEM_LOAD_32dp32b32xESX_NSY_INSZ_ILi1ELi4ELi3EEES12_NSQ_INS5_IJS13_NSA_ILi32EEEEEENS5_IJS1T_SB_EEEEEEENS4_39AutoVectorizingCopyWithAssumedAlignmentILi128EEENS4_14SM90_TMA_STOREES1X_S1Z_S1Z_EEEvvEEEEvNT_6ParamsE)
        /*0038*/ 	.word	0x00000000


	//----- nvinfo : EIATTR_MIN_STACK_SIZE
	.align		4
.L_27:
        /*003c*/ 	.byte	0x04, 0x12
        /*003e*/ 	.short	(.L_29 - .L_28)
	.align		4
.L_28:
        /*0040*/ 	.word	index@(_ZN7cutlass13device_kernelINS_4gemm6kernel13GemmUniversalIN4cute5tupleIJiiiiEEENS1_10collective13CollectiveMmaINS1_35MainloopSm100TmaUmmaWarpSpecializedILi7ELi2ELi4ENS5_IJNS4_1CILi1EEESB_SB_EEEEENS5_IJNSA_ILi128EEENSA_ILi96EEESE_EEEaNS5_IJlSB_lEEEaSH_NS4_8TiledMMAINS4_8MMA_AtomIJNS4_15SM100_MMA_S8_SSIaaiLi128ELi96ELNS4_4UMMA5MajorE0ELSM_0ELNSL_8SaturateE0EEEEEENS4_6LayoutISC_NS5_IJNSA_ILi0EEESR_SR_EEEEENS5_IJNS4_10UnderscoreESU_SU_EEEEENS4_13SM90_TMA_LOADENS4_14ComposedLayoutINS4_7SwizzleILi3ELi4ELi3EEENS4_18smem_ptr_flag_bitsILi8EEENSQ_INS5_IJNSA_ILi8EEESE_EEENS5_IJSE_SB_EEEEEEEvNS4_8identityESX_S17_vS18_EENS_8epilogue10collective18CollectiveEpilogueINS1A_23Sm100TmaWarpSpecializedILi1ELi1ELi96ELb0ELb0EEEJSG_NS5_IJNSQ_ISE_SB_EENSQ_ISF_SB_EEEEEaSH_aSH_NS1A_6fusion15FusionCallbacksIS1E_NS1I_17LinearCombinationIaiaiLNS_15FloatRoundStyleE2EEESG_S1H_JEEENS4_5SM1004TMEM4LOAD26SM100_TMEM_LOAD_32dp32b32xESX_NSY_INSZ_ILi1ELi4ELi3EEES12_NSQ_INS5_IJS13_NSA_ILi32EEEEEENS5_IJS1T_SB_EEEEEEENS4_39AutoVectorizingCopyWithAssumedAlignmentILi128EEENS4_14SM90_TMA_STOREES1X_S1Z_S1Z_EEEvvEEEEvNT_6ParamsE)
        /*0044*/ 	.word	0x00000000
.L_29:


//--------------------- .nv.compat                --------------------------
	.section	.nv.compat,"",@"SHT_CUDA_COMPAT_INFO"
	.align	4
        /*0000*/ 	.byte	0x02, 0x09, 0x01, 0x00, 0x02, 0x02, 0x03, 0x00, 0x02, 0x05, 0x06, 0x00, 0x03, 0x07, 0x01, 0x01
        /*0010*/ 	.byte	0x02, 0x03, 0x01, 0x00, 0x02, 0x06, 0x01, 0x00, 0x04, 0x0b, 0x08, 0x00, 0x01, 0x00, 0x00, 0x00
        /*0020*/ 	.byte	0x00, 0x00, 0x00, 0x00


//--------------------- .nv.info._ZN7cutlass13device_kernelINS_4gemm6kernel13GemmUniversalIN4cute5tupleIJiiiiEEENS1_10collective13CollectiveMmaINS1_35MainloopSm100TmaUmmaWarpSpecializedILi7ELi2ELi4ENS5_IJNS4_1CILi1EEESB_SB_EEEEENS5_IJNSA_ILi128EEENSA_ILi96EEESE_EEEaNS5_IJlSB_lEEEaSH_NS4_8TiledMMAINS4_8MMA_AtomIJNS4_15SM100_MMA_S8_SSIaaiLi128ELi96ELNS4_4UMMA5MajorE0ELSM_0ELNSL_8SaturateE0EEEEEENS4_6LayoutISC_NS5_IJNSA_ILi0EEESR_SR_EEEEENS5_IJNS4_10UnderscoreESU_SU_EEEEENS4_13SM90_TMA_LOADENS4_14ComposedLayoutINS4_7SwizzleILi3ELi4ELi3EEENS4_18smem_ptr_flag_bitsILi8EEENSQ_INS5_IJNSA_ILi8EEESE_EEENS5_IJSE_SB_EEEEEEEvNS4_8identityESX_S17_vS18_EENS_8epilogue10collective18CollectiveEpilogueINS1A_23Sm100TmaWarpSpecializedILi1ELi1ELi96ELb0ELb0EEEJSG_NS5_IJNSQ_ISE_SB_EENSQ_ISF_SB_EEEEEaSH_aSH_NS1A_6fusion15FusionCallbacksIS1E_NS1I_17LinearCombinationIaiaiLNS_15FloatRoundStyleE2EEESG_S1H_JEEENS4_5SM1004TMEM4LOAD26SM100_TMEM_LOAD_32dp32b32xESX_NSY_INSZ_ILi1ELi4ELi3EEES12_NSQ_INS5_IJS13_NSA_ILi32EEEEEENS5_IJS1T_SB_EEEEEEENS4_39AutoVectorizingCopyWithAssumedAlignmentILi128EEENS4_14SM90_TMA_STOREES1X_S1Z_S1Z_EEEvvEEEEvNT_6ParamsE --------------------------
	.section	.nv.info._ZN7cutlass13device_kernelINS_4gemm6kernel13GemmUniversalIN4cute5tupleIJiiiiEEENS1_10collective13CollectiveMmaINS1_35MainloopSm100TmaUmmaWarpSpecializedILi7ELi2ELi4ENS5_IJNS4_1CILi1EEESB_SB_EEEEENS5_IJNSA_ILi128EEENSA_ILi96EEESE_EEEaNS5_IJlSB_lEEEaSH_NS4_8TiledMMAINS4_8MMA_AtomIJNS4_15SM100_MMA_S8_SSIaaiLi128ELi96ELNS4_4UMMA5MajorE0ELSM_0ELNSL_8SaturateE0EEEEEENS4_6LayoutISC_NS5_IJNSA_ILi0EEESR_SR_EEEEENS5_IJNS4_10UnderscoreESU_SU_EEEEENS4_13SM90_TMA_LOADENS4_14ComposedLayoutINS4_7SwizzleILi3ELi4ELi3EEENS4_18smem_ptr_flag_bitsILi8EEENSQ_INS5_IJNSA_ILi8EEESE_EEENS5_IJSE_SB_EEEEEEEvNS4_8identityESX_S17_vS18_EENS_8epilogue10collective18CollectiveEpilogueINS1A_23Sm100TmaWarpSpecializedILi1ELi1ELi96ELb0ELb0EEEJSG_NS5_IJNSQ_ISE_SB_EENSQ_ISF_SB_EEEEEaSH_aSH_NS1A_6fusion15FusionCallbacksIS1E_NS1I_17LinearCombinationIaiaiLNS_15FloatRoundStyleE2EEESG_S1H_JEEENS4_5SM1004TMEM4LOAD26SM100_TMEM_LOAD_32dp32b32xESX_NSY_INSZ_ILi1ELi4ELi3EEES12_NSQ_INS5_IJS13_NSA_ILi32EEEEEENS5_IJS1T_SB_EEEEEEENS4_39AutoVectorizingCopyWithAssumedAlignmentILi128EEENS4_14SM90_TMA_STOREES1X_S1Z_S1Z_EEEvvEEEEvNT_6ParamsE,"",@"SHT_CUDA_INFO"
	.sectionflags	@""
	.align	4


	//----- nvinfo : EIATTR_CUDA_API_VERSION
	.align		4
        /*0000*/ 	.byte	0x04, 0x37
        /*0002*/ 	.short	(.L_31 - .L_30)
.L_30:
        /*0004*/ 	.word	0x00000082


	//----- nvinfo : EIATTR_KPARAM_INFO
	.align		4
.L_31:
        /*0008*/ 	.byte	0x04, 0x17
        /*000a*/ 	.short	(.L_33 - .L_32)
.L_32:
        /*000c*/ 	.word	0x00000000
        /*0010*/ 	.short	0x0000
        /*0012*/ 	.short	0x0000
        /*0014*/ 	.byte	0x00, 0xf0, 0x01, 0x20


	//----- nvinfo : EIATTR_AT_ENTRY_FRAGMENTS
	.align		4
.L_33:
        /*0018*/ 	.byte	0x04, 0x4f
        /*001a*/ 	.short	(.L_35 - .L_34)


	//   ....[0]....
.L_34:
        /*001c*/ 	.word	0x00000006


	//----- nvinfo : EIATTR_RESERVED_SMEM_USED
	.align		4
.L_35:
        /*0020*/ 	.byte	0x01, 0x41
	.zero		2


	//----- nvinfo : EIATTR_SPARSE_MMA_MASK
	.align		4
        /*0024*/ 	.byte	0x03, 0x50
        /*0026*/ 	.short	0x0000


	//----- nvinfo : EIATTR_TCGEN05_1CTA_USED
	.align		4
        /*0028*/ 	.byte	0x01, 0x51
	.zero		2


	//----- nvinfo : EIATTR_MAXREG_COUNT
	.align		4
        /*002c*/ 	.byte	0x03, 0x1b
        /*002e*/ 	.short	0x00ff


	//----- nvinfo : EIATTR_NUM_BARRIERS
	.align		4
        /*0030*/ 	.byte	0x02, 0x4c
        /*0032*/ 	.byte	0x07
	.zero		1


	//----- nvinfo : EIATTR_EXTERNS
	.align		4
        /*0034*/ 	.byte	0x04, 0x0f
        /*0036*/ 	.short	(.L_37 - .L_36)


	//   ....[0]....
	.align		4
.L_36:
        /*0038*/ 	.word	index@(__assertfail)


	//----- nvinfo : EIATTR_MERCURY_ISA_VERSION
	.align		4
.L_37:
        /*003c*/ 	.byte	0x03, 0x5f
        /*003e*/ 	.short	0x0101


	//----- nvinfo : EIATTR_INT_WARP_WIDE_INSTR_OFFSETS
	.align		4
        /*0040*/ 	.byte	0x04, 0x31
        /*0042*/ 	.short	(.L_39 - .L_38)


	//   ....[0]....
.L_38:
        /*0044*/ 	.word	0x00001df0


	//   ....[1]....
        /*0048*/ 	.word	0x000039f0


	//   ....[2]....
        /*004c*/ 	.word	0x00003a10


	//   ....[3]....
        /*0050*/ 	.word	0x00003a40


	//   ....[4]....
        /*0054*/ 	.word	0x00004470


	//   ....[5]....
        /*0058*/ 	.word	0x00004500


	//   ....[6]....
        /*005c*/ 	.word	0x00004530


	//   ....[7]....
        /*0060*/ 	.word	0x00004600


	//----- nvinfo : EIATTR_COOP_GROUP_MASK_REGIDS
	.align		4
.L_39:
        /*0064*/ 	.byte	0x04, 0x29
        /*0066*/ 	.short	(.L_41 - .L_40)


	//   ....[0]....
.L_40:
        /*0068*/ 	.word	0xffffffff


	//   ....[1]....
        /*006c*/ 	.word	0xffffffff


	//   ....[2]....
        /*0070*/ 	.word	0xffffffff


	//   ....[3]....
        /*0074*/ 	.word	0xffffffff


	//   ....[4]....
        /*0078*/ 	.word	0xffffffff


	//   ....[5]....
        /*007c*/ 	.word	0xffffffff


	//   ....[6]....
        /*0080*/ 	.word	0xffffffff


	//   ....[7]....
        /*0084*/ 	.word	0xffffffff


	//   ....[8]....
        /*0088*/ 	.word	0xffffffff


	//   ....[9]....
        /*008c*/ 	.word	0xffffffff


	//   ....[10]....
        /*0090*/ 	.word	0xffffffff


	//   ....[11]....
        /*0094*/ 	.word	0xffffffff


	//   ....[12]....
        /*0098*/ 	.word	0xffffffff


	//----- nvinfo : EIATTR_COOP_GROUP_INSTR_OFFSETS
	.align		4
.L_41:
        /*009c*/ 	.byte	0x04, 0x28
        /*009e*/ 	.short	(.L_43 - .L_42)


	//   ....[0]....
.L_42:
        /*00a0*/ 	.word	0x00000090


	//   ....[1]....
        /*00a4*/ 	.word	0x000004d0


	//   ....[2]....
        /*00a8*/ 	.word	0x000006a0


	//   ....[3]....
        /*00ac*/ 	.word	0x000007e0


	//   ....[4]....
        /*00b0*/ 	.word	0x000008e0


	//   ....[5]....
        /*00b4*/ 	.word	0x00000a50


	//   ....[6]....
        /*00b8*/ 	.word	0x00000bf0


	//   ....[7]....
        /*00bc*/ 	.word	0x00001cd0


	//   ....[8]....
        /*00c0*/ 	.word	0x00002c60


	//   ....[9]....
        /*00c4*/ 	.word	0x00002e70


	//   ....[10]....
        /*00c8*/ 	.word	0x00002ea0


	//   ....[11]....
        /*00cc*/ 	.word	0x000038d0


	//   ....[12]....
        /*00d0*/ 	.word	0x00003b00


	//----- nvinfo : EIATTR_VRC_CTA_INIT_COUNT
	.align		4
.L_43:
        /*00d4*/ 	.byte	0x02, 0x4a
        /*00d6*/ 	.byte	0x80
	.zero		1


	//----- nvinfo : EIATTR_SYSCALL_OFFSETS
	.align		4
        /*00d8*/ 	.byte	0x04, 0x46
        /*00da*/ 	.short	(.L_45 - .L_44)


	//   ....[0]....
.L_44:
        /*00dc*/ 	.word	0x00004fc0


	//   ....[1]....
        /*00e0*/ 	.word	0x00005100


	//   ....[2]....
        /*00e4*/ 	.word	0x00005940


	//   ....[3]....
        /*00e8*/ 	.word	0x00005ab0


	//   ....[4]....
        /*00ec*/ 	.word	0x00005c20


	//----- nvinfo : EIATTR_MBARRIER_INSTR_OFFSETS
	.align		4
.L_45:
        /*00f0*/ 	.byte	0x04, 0x39
        /*00f2*/ 	.short	(.L_47 - .L_46)


	//   ....[0]....
.L_46:
        /*00f4*/ 	.word	0x000005b0
        /*00f8*/ 	.word	0x000000ff
        /*00fc*/ 	.word	0x00000000
        /*0100*/ 	.short	0x0100
        /*0102*/ 	.byte	0x05
	.zero		1


	//   ....[1]....
        /*0104*/ 	.word	0x000005c0
        /*0108*/ 	.word	0x000000ff
        /*010c*/ 	.word	0x00000038
        /*0110*/ 	.short	0x0100
        /*0112*/ 	.byte	0x05
	.zero		1


	//   ....[2]....
        /*0114*/ 	.word	0x000005d0
        /*0118*/ 	.word	0x000000ff
        /*011c*/ 	.word	0x00000008
        /*0120*/ 	.short	0x0100
        /*0122*/ 	.byte	0x05
	.zero		1


	//   ....[3]....
        /*0124*/ 	.word	0x000005e0
        /*0128*/ 	.word	0x000000ff
        /*012c*/ 	.word	0x00000040
        /*0130*/ 	.short	0x0100
        /*0132*/ 	.byte	0x05
	.zero		1


	//   ....[4]....
        /*0134*/ 	.word	0x000005f0
        /*0138*/ 	.word	0x000000ff
        /*013c*/ 	.word	0x00000010
        /*0140*/ 	.short	0x0100
        /*0142*/ 	.byte	0x05
	.zero		1


	//   ....[5]....
        /*0144*/ 	.word	0x00000600
        /*0148*/ 	.word	0x000000ff
        /*014c*/ 	.word	0x00000048
        /*0150*/ 	.short	0x0100
        /*0152*/ 	.byte	0x05
	.zero		1


	//   ....[6]....
        /*0154*/ 	.word	0x00000610
        /*0158*/ 	.word	0x000000ff
        /*015c*/ 	.word	0x00000018
        /*0160*/ 	.short	0x0100
        /*0162*/ 	.byte	0x05
	.zero		1


	//   ....[7]....
        /*0164*/ 	.word	0x00000620
        /*0168*/ 	.word	0x000000ff
        /*016c*/ 	.word	0x00000050
        /*0170*/ 	.short	0x0100
        /*0172*/ 	.byte	0x05
	.zero		1


	//   ....[8]....
        /*0174*/ 	.word	0x00000630
        /*0178*/ 	.word	0x000000ff
        /*017c*/ 	.word	0x00000020
        /*0180*/ 	.short	0x0100
        /*0182*/ 	.byte	0x05
	.zero		1


	//   ....[9]....
        /*0184*/ 	.word	0x00000640
        /*0188*/ 	.word	0x000000ff
        /*018c*/ 	.word	0x00000058
        /*0190*/ 	.short	0x0100
        /*0192*/ 	.byte	0x05
	.zero		1


	//   ....[10]....
        /*0194*/ 	.word	0x00000650
        /*0198*/ 	.word	0x000000ff
        /*019c*/ 	.word	0x00000028
        /*01a0*/ 	.short	0x0100
        /*01a2*/ 	.byte	0x05
	.zero		1


	//   ....[11]....
        /*01a4*/ 	.word	0x00000660
        /*01a8*/ 	.word	0x000000ff
        /*01ac*/ 	.word	0x00000060
        /*01b0*/ 	.short	0x0100
        /*01b2*/ 	.byte	0x05
	.zero		1


	//   ....[12]....
        /*01b4*/ 	.word	0x00000670
        /*01b8*/ 	.word	0x000000ff
        /*01bc*/ 	.word	0x00000030
        /*01c0*/ 	.short	0x0100
        /*01c2*/ 	.byte	0x05
	.zero		1


	//   ....[13]....
        /*01c4*/ 	.word	0x00000680
        /*01c8*/ 	.word	0x000000ff
        /*01cc*/ 	.word	0x00000068
        /*01d0*/ 	.short	0x0100
        /*01d2*/ 	.byte	0x05
	.zero		1


	//   ....[14]....
        /*01d4*/ 	.word	0x000007b0
        /*01d8*/ 	.word	0x000000ff
        /*01dc*/ 	.word	0x00000070
        /*01e0*/ 	.short	0x0100
        /*01e2*/ 	.byte	0x07
	.zero		1


	//   ....[15]....
        /*01e4*/ 	.word	0x000007c0
        /*01e8*/ 	.word	0x000000ff
        /*01ec*/ 	.word	0x00000078
        /*01f0*/ 	.short	0x0100
        /*01f2*/ 	.byte	0x07
	.zero		1


	//   ....[16]....
        /*01f4*/ 	.word	0x000008b0
        /*01f8*/ 	.word	0x000000ff
        /*01fc*/ 	.word	0x00000080
        /*0200*/ 	.short	0x0100
        /*0202*/ 	.byte	0x05
	.zero		1


	//   ....[17]....
        /*0204*/ 	.word	0x000008c0
        /*0208*/ 	.word	0x000000ff
        /*020c*/ 	.word	0x00000088
        /*0210*/ 	.short	0x0100
        /*0212*/ 	.byte	0x05
	.zero		1


	//   ....[18]....
        /*0214*/ 	.word	0x00000a00
        /*0218*/ 	.word	0x000000ff
        /*021c*/ 	.word	0x00000090
        /*0220*/ 	.short	0x0100
        /*0222*/ 	.byte	0x05
	.zero		1


	//   ....[19]....
        /*0224*/ 	.word	0x00000a10
        /*0228*/ 	.word	0x000000ff
        /*022c*/ 	.word	0x000000a0
        /*0230*/ 	.short	0x0100
        /*0232*/ 	.byte	0x05
	.zero		1


	//   ....[20]....
        /*0234*/ 	.word	0x00000a20
        /*0238*/ 	.word	0x000000ff
        /*023c*/ 	.word	0x00000098
        /*0240*/ 	.short	0x0100
        /*0242*/ 	.byte	0x05
	.zero		1


	//   ....[21]....
        /*0244*/ 	.word	0x00000a30
        /*0248*/ 	.word	0x000000ff
        /*024c*/ 	.word	0x000000a8
        /*0250*/ 	.short	0x0100
        /*0252*/ 	.byte	0x05
	.zero		1


	//   ....[22]....
        /*0254*/ 	.word	0x00000b60
        /*0258*/ 	.word	0x000000ff
        /*025c*/ 	.word	0x000000b0
        /*0260*/ 	.short	0x0100
        /*0262*/ 	.byte	0x07
	.zero		1


	//   ....[23]....
        /*0264*/ 	.word	0x00000b70
        /*0268*/ 	.word	0x000000ff
        /*026c*/ 	.word	0x000000d0
        /*0270*/ 	.short	0x0100
        /*0272*/ 	.byte	0x07
	.zero		1


	//   ....[24]....
        /*0274*/ 	.word	0x00000b80
        /*0278*/ 	.word	0x000000ff
        /*027c*/ 	.word	0x000000b8
        /*0280*/ 	.short	0x0100
        /*0282*/ 	.byte	0x07
	.zero		1


	//   ....[25]....
        /*0284*/ 	.word	0x00000b90
        /*0288*/ 	.word	0x000000ff
        /*028c*/ 	.word	0x000000d8
        /*0290*/ 	.short	0x0100
        /*0292*/ 	.byte	0x07
	.zero		1


	//   ....[26]....
        /*0294*/ 	.word	0x00000ba0
        /*0298*/ 	.word	0x000000ff
        /*029c*/ 	.word	0x000000c0
        /*02a0*/ 	.short	0x0100
        /*02a2*/ 	.byte	0x07
	.zero		1


	//   ....[27]....
        /*02a4*/ 	.word	0x00000bb0
        /*02a8*/ 	.word	0x000000ff
        /*02ac*/ 	.word	0x000000e0
        /*02b0*/ 	.short	0x0100
        /*02b2*/ 	.byte	0x07
	.zero		1


	//   ....[28]....
        /*02b4*/ 	.word	0x00000bc0
        /*02b8*/ 	.word	0x000000ff
        /*02bc*/ 	.word	0x000000c8
        /*02c0*/ 	.short	0x0100
        /*02c2*/ 	.byte	0x07
	.zero		1


	//   ....[29]....
        /*02c4*/ 	.word	0x00000bd0
        /*02c8*/ 	.word	0x000000ff
        /*02cc*/ 	.word	0x000000e8
        /*02d0*/ 	.short	0x0100
        /*02d2*/ 	.byte	0x07
	.zero		1


	//   ....[30]....
        /*02d4*/ 	.word	0x00000cc0
        /*02d8*/ 	.word	0x000000ff
        /*02dc*/ 	.word	0x000000f0
        /*02e0*/ 	.short	0x0100
        /*02e2*/ 	.byte	0x05
	.zero		1


	//   ....[31]....
        /*02e4*/ 	.word	0x00000cd0
        /*02e8*/ 	.word	0x000000ff
        /*02ec*/ 	.word	0x00000100
        /*02f0*/ 	.short	0x0100
        /*02f2*/ 	.byte	0x05
	.zero		1


	//   ....[32]....
        /*02f4*/ 	.word	0x00000ce0
        /*02f8*/ 	.word	0x000000ff
        /*02fc*/ 	.word	0x000000f8
        /*0300*/ 	.short	0x0100
        /*0302*/ 	.byte	0x05
	.zero		1


	//   ....[33]....
        /*0304*/ 	.word	0x00000cf0
        /*0308*/ 	.word	0x000000ff
        /*030c*/ 	.word	0x00000108
        /*0310*/ 	.short	0x0100
        /*0312*/ 	.byte	0x05
	.zero		1


	//   ....[34]....
        /*0314*/ 	.word	0x000015d0
        /*0318*/ 	.word	0x00000003
        /*031c*/ 	.word	0x00000100
        /*0320*/ 	.short	0x010a
        /*0322*/ 	.byte	0xff
	.zero		1


	//   ....[35]....
        /*0324*/ 	.word	0x00001600
        /*0328*/ 	.word	0x00000003
        /*032c*/ 	.word	0x000000f0
        /*0330*/ 	.short	0x0101
        /*0332*/ 	.byte	0xff
	.zero		1


	//   ....[36]....
        /*0334*/ 	.word	0x000016d0
        /*0338*/ 	.word	0x000000ff
        /*033c*/ 	.word	0x00000038
        /*0340*/ 	.short	0x010a
        /*0342*/ 	.byte	0x05
	.zero		1


	//   ....[37]....
        /*0344*/ 	.word	0x00001770
        /*0348*/ 	.word	0x000000ff
        /*034c*/ 	.word	0x00000038
        /*0350*/ 	.short	0x010a
        /*0352*/ 	.byte	0x21
	.zero		1


	//   ....[38]....
        /*0354*/ 	.word	0x000018c0
        /*0358*/ 	.word	0x000000ff
        /*035c*/ 	.word	0x00000038
        /*0360*/ 	.short	0x010a
        /*0362*/ 	.byte	0x08
	.zero		1


	//   ....[39]....
        /*0364*/ 	.word	0x000019d0
        /*0368*/ 	.word	0x000000ff
        /*036c*/ 	.word	0x00000088
        /*0370*/ 	.short	0x0101
        /*0372*/ 	.byte	0x04
	.zero		1


	//   ....[40]....
        /*0374*/ 	.word	0x000019f0
        /*0378*/ 	.word	0x000000ff
        /*037c*/ 	.word	0x00000038
        /*0380*/ 	.short	0x010a
        /*0382*/ 	.byte	0x05
	.zero		1


	//   ....[41]....
        /*0384*/ 	.word	0x00001a70
        /*0388*/ 	.word	0x000000ff
        /*038c*/ 	.word	0x00000038
        /*0390*/ 	.short	0x010a
        /*0392*/ 	.byte	0x11
	.zero		1


	//   ....[42]....
        /*0394*/ 	.word	0x00001bc0
        /*0398*/ 	.word	0x000000ff
        /*039c*/ 	.word	0x00000038
        /*03a0*/ 	.short	0x010a
        /*03a2*/ 	.byte	0x08
	.zero		1


	//   ....[43]....
        /*03a4*/ 	.word	0x00001d00
        /*03a8*/ 	.word	0x00000002
        /*03ac*/ 	.word	0x00000090
        /*03b0*/ 	.short	0x010a
        /*03b2*/ 	.byte	0xff
	.zero		1


	//   ....[44]....
        /*03b4*/ 	.word	0x00001dc0
        /*03b8*/ 	.word	0x00000002
        /*03bc*/ 	.word	0x00000000
        /*03c0*/ 	.short	0x0101
        /*03c2*/ 	.byte	0xff
	.zero		1


	//   ....[45]....
        /*03c4*/ 	.word	0x00002320
        /*03c8*/ 	.word	0x000000ff
        /*03cc*/ 	.word	0x00000000
        /*03d0*/ 	.short	0x010a
        /*03d2*/ 	.byte	0x05
	.zero		1


	//   ....[46]....
        /*03d4*/ 	.word	0x000023b0
        /*03d8*/ 	.word	0x000000ff
        /*03dc*/ 	.word	0x00000000
        /*03e0*/ 	.short	0x010a
        /*03e2*/ 	.byte	0x05
	.zero		1


	//   ....[47]....
        /*03e4*/ 	.word	0x00002440
        /*03e8*/ 	.word	0x000000ff
        /*03ec*/ 	.word	0x00000000
        /*03f0*/ 	.short	0x010a
        /*03f2*/ 	.byte	0x05
	.zero		1


	//   ....[48]....
        /*03f4*/ 	.word	0x000024d0
        /*03f8*/ 	.word	0x000000ff
        /*03fc*/ 	.word	0x00000000
        /*0400*/ 	.short	0x010a
        /*0402*/ 	.byte	0x05
	.zero		1


	//   ....[49]....
        /*0404*/ 	.word	0x00002560
        /*0408*/ 	.word	0x000000ff
        /*040c*/ 	.word	0x00000000
        /*0410*/ 	.short	0x010a
        /*0412*/ 	.byte	0x05
	.zero		1


	//   ....[50]....
        /*0414*/ 	.word	0x000025f0
        /*0418*/ 	.word	0x000000ff
        /*041c*/ 	.word	0x00000000
        /*0420*/ 	.short	0x010a
        /*0422*/ 	.byte	0x05
	.zero		1


	//   ....[51]....
        /*0424*/ 	.word	0x00002690
        /*0428*/ 	.word	0x00000000
        /*042c*/ 	.word	0x00000000
        /*0430*/ 	.short	0x010a
        /*0432*/ 	.byte	0xff
	.zero		1


	//   ....[52]....
        /*0434*/ 	.word	0x000027b0
        /*0438*/ 	.word	0x00000000
        /*043c*/ 	.word	0x000000f0
        /*0440*/ 	.short	0x010a
        /*0442*/ 	.byte	0xff
	.zero		1


	//   ....[53]....
        /*0444*/ 	.word	0x00002810
        /*0448*/ 	.word	0x00000004
        /*044c*/ 	.word	0x00000000
        /*0450*/ 	.short	0x0101
        /*0452*/ 	.byte	0xff
	.zero		1


	//   ....[54]....
        /*0454*/ 	.word	0x00002830
        /*0458*/ 	.word	0x000000ff
        /*045c*/ 	.word	0x000000a0
        /*0460*/ 	.short	0x010a
        /*0462*/ 	.byte	0x05
	.zero		1


	//   ....[55]....
        /*0464*/ 	.word	0x00002950
        /*0468*/ 	.word	0x00000000
        /*046c*/ 	.word	0x00000090
        /*0470*/ 	.short	0x010a
        /*0472*/ 	.byte	0xff
	.zero		1


	//   ....[56]....
        /*0474*/ 	.word	0x00002a60
        /*0478*/ 	.word	0x00000000
        /*047c*/ 	.word	0x00000000
        /*0480*/ 	.short	0x0101
        /*0482*/ 	.byte	0xff
	.zero		1


	//   ....[57]....
        /*0484*/ 	.word	0x00002af0
        /*0488*/ 	.word	0x000000ff
        /*048c*/ 	.word	0x000000a0
        /*0490*/ 	.short	0x0106
        /*0492*/ 	.byte	0x05
	.zero		1


	//   ....[58]....
        /*0494*/ 	.word	0x00002b10
        /*0498*/ 	.word	0x000000ff
        /*049c*/ 	.word	0x000000a0
        /*04a0*/ 	.short	0x010a
        /*04a2*/ 	.byte	0x05
	.zero		1


	//   ....[59]....
        /*04a4*/ 	.word	0x00002ba0
        /*04a8*/ 	.word	0x000000ff
        /*04ac*/ 	.word	0x000000a0
        /*04b0*/ 	.short	0x0106
        /*04b2*/ 	.byte	0x04
	.zero		1


	//   ....[60]....
        /*04b4*/ 	.word	0x00002be0
        /*04b8*/ 	.word	0x00000000
        /*04bc*/ 	.word	0x000000a0
        /*04c0*/ 	.short	0x010a
        /*04c2*/ 	.byte	0xff
	.zero		1


	//   ....[61]....
        /*04c4*/ 	.word	0x00003120
        /*04c8*/ 	.word	0x00000000
        /*04cc*/ 	.word	0x00000090
        /*04d0*/ 	.short	0x010a
        /*04d2*/ 	.byte	0xff
	.zero		1


	//   ....[62]....
        /*04d4*/ 	.word	0x00003230
        /*04d8*/ 	.word	0x00000003
        /*04dc*/ 	.word	0x00000000
        /*04e0*/ 	.short	0x0101
        /*04e2*/ 	.byte	0xff
	.zero		1


	//   ....[63]....
        /*04e4*/ 	.word	0x00003240
        /*04e8*/ 	.word	0x000000ff
        /*04ec*/ 	.word	0x00000000
        /*04f0*/ 	.short	0x010a
        /*04f2*/ 	.byte	0x05
	.zero		1


	//   ....[64]....
        /*04f4*/ 	.word	0x00003260
        /*04f8*/ 	.word	0x000000ff
        /*04fc*/ 	.word	0x000000d0
        /*0500*/ 	.short	0x010a
        /*0502*/ 	.byte	0x0e
	.zero		1


	//   ....[65]....
        /*0504*/ 	.word	0x00003330
        /*0508*/ 	.word	0x000000ff
        /*050c*/ 	.word	0x00000000
        /*0510*/ 	.short	0x010a
        /*0512*/ 	.byte	0x07
	.zero		1


	//   ....[66]....
        /*0514*/ 	.word	0x00003460
        /*0518*/ 	.word	0x000000ff
        /*051c*/ 	.word	0x00000000
        /*0520*/ 	.short	0x010a
        /*0522*/ 	.byte	0x13
	.zero		1


	//   ....[67]....
        /*0524*/ 	.word	0x00003700
        /*0528*/ 	.word	0x000000ff
        /*052c*/ 	.word	0x00000000
        /*0530*/ 	.short	0x010a
        /*0532*/ 	.byte	0x05
	.zero		1


	//   ....[68]....
        /*0534*/ 	.word	0x00003790
        /*0538*/ 	.word	0x000000ff
        /*053c*/ 	.word	0x00000000
        /*0540*/ 	.short	0x010a
        /*0542*/ 	.byte	0x05
	.zero		1


	//   ....[69]....
        /*0544*/ 	.word	0x00003820
        /*0548*/ 	.word	0x000000ff
        /*054c*/ 	.word	0x00000000
        /*0550*/ 	.short	0x010a
        /*0552*/ 	.byte	0x05
	.zero		1


	//   ....[70]....
        /*0554*/ 	.word	0x000038b0
        /*0558*/ 	.word	0x000000ff
        /*055c*/ 	.word	0x00000000
        /*0560*/ 	.short	0x010a
        /*0562*/ 	.byte	0x06
	.zero		1


	//   ....[71]....
        /*0564*/ 	.word	0x00003cf0
        /*0568*/ 	.word	0x00000000
        /*056c*/ 	.word	0x00000090
        /*0570*/ 	.short	0x010a
        /*0572*/ 	.byte	0xff
	.zero		1


	//   ....[72]....
        /*0574*/ 	.word	0x00003de0
        /*0578*/ 	.word	0x00000000
        /*057c*/ 	.word	0x00000000
        /*0580*/ 	.short	0x0101
        /*0582*/ 	.byte	0xff
	.zero		1


	//   ....[73]....
        /*0584*/ 	.word	0x00004100
        /*0588*/ 	.word	0x000000ff
        /*058c*/ 	.word	0x00000088
        /*0590*/ 	.short	0x010a
        /*0592*/ 	.byte	0x07
	.zero		1


	//   ....[74]....
        /*0594*/ 	.word	0x00004280
        /*0598*/ 	.word	0x000000ff
        /*059c*/ 	.word	0x00000078
        /*05a0*/ 	.short	0x010a
        /*05a2*/ 	.byte	0x07
	.zero		1


	//   ....[75]....
        /*05a4*/ 	.word	0x00004680
        /*05a8*/ 	.word	0x000000ff
        /*05ac*/ 	.word	0x00000070
        /*05b0*/ 	.short	0x010b
        /*05b2*/ 	.byte	0x07
	.zero		1


	//   ....[76]....
        /*05b4*/ 	.word	0x000046a0
        /*05b8*/ 	.word	0x000000ff
        /*05bc*/ 	.word	0x00000000
        /*05c0*/ 	.short	0x0101
        /*05c2*/ 	.byte	0x25
	.zero		1


	//   ....[77]....
        /*05c4*/ 	.word	0x000046e0
        /*05c8*/ 	.word	0x00000000
        /*05cc*/ 	.word	0x00000078
        /*05d0*/ 	.short	0x010a
        /*05d2*/ 	.byte	0xff
	.zero		1


	//   ....[78]....
        /*05d4*/ 	.word	0x000049d0
        /*05d8*/ 	.word	0x00000000
        /*05dc*/ 	.word	0x00000090
        /*05e0*/ 	.short	0x010a
        /*05e2*/ 	.byte	0xff
	.zero		1


	//   ....[79]....
        /*05e4*/ 	.word	0x00004ae0
        /*05e8*/ 	.word	0x00000000
        /*05ec*/ 	.word	0x00000000
        /*05f0*/ 	.short	0x0101
        /*05f2*/ 	.byte	0xff
	.zero		1


	//   ....[80]....
        /*05f4*/ 	.word	0x000054b0
        /*05f8*/ 	.word	0x000000ff
        /*05fc*/ 	.word	0x00000070
        /*0600*/ 	.short	0x010a
        /*0602*/ 	.byte	0x2b
	.zero		1


	//   ....[81]....
        /*0604*/ 	.word	0x000054c0
        /*0608*/ 	.word	0x00000016
        /*060c*/ 	.word	0x000000b0
        /*0610*/ 	.short	0x010a
        /*0612*/ 	.byte	0xff
	.zero		1


	//   ....[82]....
        /*0614*/ 	.word	0x00005690
        /*0618*/ 	.word	0x000000ff
        /*061c*/ 	.word	0x00000070
        /*0620*/ 	.short	0x010a
        /*0622*/ 	.byte	0x2b
	.zero		1


	//   ....[83]....
        /*0624*/ 	.word	0x000057b0
        /*0628*/ 	.word	0x000000ff
        /*062c*/ 	.word	0x00000000
        /*0630*/ 	.short	0x0101
        /*0632*/ 	.byte	0x04
	.zero		1


	//   ....[84]....
        /*0634*/ 	.word	0x00005820
        /*0638*/ 	.word	0x00000016
        /*063c*/ 	.word	0x000000b0
        /*0640*/ 	.short	0x010a
        /*0642*/ 	.byte	0xff
	.zero		1


	//   ....[85]....
        /*0644*/ 	.word	0x00006680
        /*0648*/ 	.word	0x000000ff
        /*064c*/ 	.word	0x00000000
        /*0650*/ 	.short	0x0101
        /*0652*/ 	.byte	0x05
	.zero		1


	//   ....[86]....
        /*0654*/ 	.word	0x000079a0
        /*0658*/ 	.word	0x00000003
        /*065c*/ 	.word	0x00000100
        /*0660*/ 	.short	0x010a
        /*0662*/ 	.byte	0xff
	.zero		1


	//   ....[87]....
        /*0664*/ 	.word	0x00007a00
        /*0668*/ 	.word	0x00000002
        /*066c*/ 	.word	0x00000038
        /*0670*/ 	.short	0x010a
        /*0672*/ 	.byte	0xff
	.zero		1


	//   ....[88]....
        /*0674*/ 	.word	0x00007a60
        /*0678*/ 	.word	0x00000002
        /*067c*/ 	.word	0x00000038
        /*0680*/ 	.short	0x010a
        /*0682*/ 	.byte	0xff
	.zero		1


	//   ....[89]....
        /*0684*/ 	.word	0x00007ab0
        /*0688*/ 	.word	0x00000002
        /*068c*/ 	.word	0x00000090
        /*0690*/ 	.short	0x010a
        /*0692*/ 	.byte	0xff
	.zero		1


	//   ....[90]....
        /*0694*/ 	.word	0x00007b10
        /*0698*/ 	.word	0x00000000
        /*069c*/ 	.word	0x00000000
        /*06a0*/ 	.short	0x010a
        /*06a2*/ 	.byte	0xff
	.zero		1


	//   ....[91]....
        /*06a4*/ 	.word	0x00007b70
        /*06a8*/ 	.word	0x00000000
        /*06ac*/ 	.word	0x00000000
        /*06b0*/ 	.short	0x010a
        /*06b2*/ 	.byte	0xff
	.zero		1


	//   ....[92]....
        /*06b4*/ 	.word	0x00007bd0
        /*06b8*/ 	.word	0x00000000
        /*06bc*/ 	.word	0x00000000
        /*06c0*/ 	.short	0x010a
        /*06c2*/ 	.byte	0xff
	.zero		1


	//   ....[93]....
        /*06c4*/ 	.word	0x00007c30
        /*06c8*/ 	.word	0x00000000
        /*06cc*/ 	.word	0x00000000
        /*06d0*/ 	.short	0x010a
        /*06d2*/ 	.byte	0xff
	.zero		1


	//   ....[94]....
        /*06d4*/ 	.word	0x00007c90
        /*06d8*/ 	.word	0x00000000
        /*06dc*/ 	.word	0x00000000
        /*06e0*/ 	.short	0x010a
        /*06e2*/ 	.byte	0xff
	.zero		1


	//   ....[95]....
        /*06e4*/ 	.word	0x00007cf0
        /*06e8*/ 	.word	0x00000000
        /*06ec*/ 	.word	0x00000000
        /*06f0*/ 	.short	0x010a
        /*06f2*/ 	.byte	0xff
	.zero		1


	//   ....[96]....
        /*06f4*/ 	.word	0x00007d40
        /*06f8*/ 	.word	0x00000000
        /*06fc*/ 	.word	0x000000f0
        /*0700*/ 	.short	0x010a
        /*0702*/ 	.byte	0xff
	.zero		1


	//   ....[97]....
        /*0704*/ 	.word	0x00007da0
        /*0708*/ 	.word	0x00000000
        /*070c*/ 	.word	0x000000a0
        /*0710*/ 	.short	0x010a
        /*0712*/ 	.byte	0xff
	.zero		1


	//   ....[98]....
        /*0714*/ 	.word	0x00007df0
        /*0718*/ 	.word	0x00000000
        /*071c*/ 	.word	0x00000090
        /*0720*/ 	.short	0x010a
        /*0722*/ 	.byte	0xff
	.zero		1


	//   ....[99]....
        /*0724*/ 	.word	0x00007e50
        /*0728*/ 	.word	0x00000000
        /*072c*/ 	.word	0x000000a0
        /*0730*/ 	.short	0x010a
        /*0732*/ 	.byte	0xff
	.zero		1


	//   ....[100]....
        /*0734*/ 	.word	0x00007ea0
        /*0738*/ 	.word	0x00000000
        /*073c*/ 	.word	0x00000090
        /*0740*/ 	.short	0x010a
        /*0742*/ 	.byte	0xff
	.zero		1


	//   ....[101]....
        /*0744*/ 	.word	0x00007f00
        /*0748*/ 	.word	0x00000003
        /*074c*/ 	.word	0x000000d0
        /*0750*/ 	.short	0x010a
        /*0752*/ 	.byte	0xff
	.zero		1


	//   ....[102]....
        /*0754*/ 	.word	0x00007f60
        /*0758*/ 	.word	0x00000000
        /*075c*/ 	.word	0x00000000
        /*0760*/ 	.short	0x010a
        /*0762*/ 	.byte	0xff
	.zero		1


	//   ....[103]....
        /*0764*/ 	.word	0x00007fc0
        /*0768*/ 	.word	0x00000000
        /*076c*/ 	.word	0x00000000
        /*0770*/ 	.short	0x010a
        /*0772*/ 	.byte	0xff
	.zero		1


	//   ....[104]....
        /*0774*/ 	.word	0x00008020
        /*0778*/ 	.word	0x00000000
        /*077c*/ 	.word	0x00000000
        /*0780*/ 	.short	0x010a
        /*0782*/ 	.byte	0xff
	.zero		1


	//   ....[105]....
        /*0784*/ 	.word	0x00008080
        /*0788*/ 	.word	0x00000000
        /*078c*/ 	.word	0x00000000
        /*0790*/ 	.short	0x010a
        /*0792*/ 	.byte	0xff
	.zero		1


	//   ....[106]....
        /*0794*/ 	.word	0x000080e0
        /*0798*/ 	.word	0x00000000
        /*079c*/ 	.word	0x00000000
        /*07a0*/ 	.short	0x010a
        /*07a2*/ 	.byte	0xff
	.zero		1


	//   ....[107]....
        /*07a4*/ 	.word	0x00008130
        /*07a8*/ 	.word	0x00000000
        /*07ac*/ 	.word	0x00000090
        /*07b0*/ 	.short	0x010a
        /*07b2*/ 	.byte	0xff
	.zero		1


	//   ....[108]....
        /*07b4*/ 	.word	0x00008190
        /*07b8*/ 	.word	0x00000000
        /*07bc*/ 	.word	0x00000088
        /*07c0*/ 	.short	0x010a
        /*07c2*/ 	.byte	0xff
	.zero		1


	//   ....[109]....
        /*07c4*/ 	.word	0x000081f0
        /*07c8*/ 	.word	0x00000003
        /*07cc*/ 	.word	0x00000078
        /*07d0*/ 	.short	0x010a
        /*07d2*/ 	.byte	0xff
	.zero		1


	//   ....[110]....
        /*07d4*/ 	.word	0x00008240
        /*07d8*/ 	.word	0x00000000
        /*07dc*/ 	.word	0x00000090
        /*07e0*/ 	.short	0x010a
        /*07e2*/ 	.byte	0xff
	.zero		1


	//   ....[111]....
        /*07e4*/ 	.word	0x000082a0
        /*07e8*/ 	.word	0x00000000
        /*07ec*/ 	.word	0x00000070
        /*07f0*/ 	.short	0x010a
        /*07f2*/ 	.byte	0xff
	.zero		1


	//   ....[112]....
        /*07f4*/ 	.word	0x000082f0
        /*07f8*/ 	.word	0x00000016
        /*07fc*/ 	.word	0x000000b0
        /*0800*/ 	.short	0x010a
        /*0802*/ 	.byte	0xff
	.zero		1


	//----- nvinfo : EIATTR_NUM_MBARRIERS
	.align		4
.L_47:
        /*0804*/ 	.byte	0x03, 0x38
        /*0806*/ 	.short	0x0022


	//----- nvinfo : EIATTR_EXIT_INSTR_OFFSETS
	.align		4
        /*0808*/ 	.byte	0x04, 0x1c
        /*080a*/ 	.short	(.L_49 - .L_48)


	//   ....[0]....
.L_48:
        /*080c*/ 	.word	0x000026c0


	//   ....[1]....
        /*0810*/ 	.word	0x00002bb0


	//   ....[2]....
        /*0814*/ 	.word	0x00002c10


	//   ....[3]....
        /*0818*/ 	.word	0x00003b10


	//   ....[4]....
        /*081c*/ 	.word	0x00004710


	//   ....[5]....
        /*0820*/ 	.word	0x00004750


	//   ....[6]....
        /*0824*/ 	.word	0x00007990


	//----- nvinfo : EIATTR_MAX_THREADS
	.align		4
.L_49:
        /*0828*/ 	.byte	0x04, 0x05
        /*082a*/ 	.short	(.L_51 - .L_50)
.L_50:
        /*082c*/ 	.word	0x00000100
        /*0830*/ 	.word	0x00000001
        /*0834*/ 	.word	0x00000001


	//----- nvinfo : EIATTR_CRS_STACK_SIZE
	.align		4
.L_51:
        /*0838*/ 	.byte	0x04, 0x1e
        /*083a*/ 	.short	(.L_53 - .L_52)
.L_52:
        /*083c*/ 	.word	0x00000000


	//----- nvinfo : EIATTR_CBANK_PARAM_SIZE
	.align		4
.L_53:
        /*0840*/ 	.byte	0x03, 0x19
        /*0842*/ 	.short	0x0800


	//----- nvinfo : EIATTR_PARAM_CBANK
	.align		4
        /*0844*/ 	.byte	0x04, 0x0a
        /*0846*/ 	.short	(.L_55 - .L_54)
	.align		4
.L_54:
        /*0848*/ 	.word	index@(.nv.constant0._ZN7cutlass13device_kernelINS_4gemm6kernel13GemmUniversalIN4cute5tupleIJiiiiEEENS1_10collective13CollectiveMmaINS1_35MainloopSm100TmaUmmaWarpSpecializedILi7ELi2ELi4ENS5_IJNS4_1CILi1EEESB_SB_EEEEENS5_IJNSA_ILi128EEENSA_ILi96EEESE_EEEaNS5_IJlSB_lEEEaSH_NS4_8TiledMMAINS4_8MMA_AtomIJNS4_15SM100_MMA_S8_SSIaaiLi128ELi96ELNS4_4UMMA5MajorE0ELSM_0ELNSL_8SaturateE0EEEEEENS4_6LayoutISC_NS5_IJNSA_ILi0EEESR_SR_EEEEENS5_IJNS4_10UnderscoreESU_SU_EEEEENS4_13SM90_TMA_LOADENS4_14ComposedLayoutINS4_7SwizzleILi3ELi4ELi3EEENS4_18smem_ptr_flag_bitsILi8EEENSQ_INS5_IJNSA_ILi8EEESE_EEENS5_IJSE_SB_EEEEEEEvNS4_8identityESX_S17_vS18_EENS_8epilogue10collective18CollectiveEpilogueINS1A_23Sm100TmaWarpSpecializedILi1ELi1ELi96ELb0ELb0EEEJSG_NS5_IJNSQ_ISE_SB_EENSQ_ISF_SB_EEEEEaSH_aSH_NS1A_6fusion15FusionCallbacksIS1E_NS1I_17LinearCombinationIaiaiLNS_15FloatRoundStyleE2EEESG_S1H_JEEENS4_5SM1004TMEM4LOAD26SM100_TMEM_LOAD_32dp32b32xESX_NSY_INSZ_ILi1ELi4ELi3EEES12_NSQ_INS5_IJS13_NSA_ILi32EEEEEENS5_IJS1T_SB_EEEEEEENS4_39AutoVectorizingCopyWithAssumedAlignmentILi128EEENS4_14SM90_TMA_STOREES1X_S1Z_S1Z_EEEvvEEEEvNT_6ParamsE)
        /*084c*/ 	.short	0x0380
        /*084e*/ 	.short	0x0800


	//----- nvinfo : EIATTR_SW_WAR
	.align		4
.L_55:
        /*0850*/ 	.byte	0x04, 0x36
        /*0852*/ 	.short	(.L_57 - .L_56)
.L_56:
        /*0854*/ 	.word	0x00000008
.L_57:


//--------------------- .nv.callgraph             --------------------------
	.section	.nv.callgraph,"",@"SHT_CUDA_CALLGRAPH"
	.align	4
	.sectionentsize	8
	.align		4
        /*0000*/ 	.word	0x00000000
	.align		4
        /*0004*/ 	.word	0xffffffff
	.align		4
        /*0008*/ 	.word	index@(_ZN7cutlass13device_kernelINS_4gemm6kernel13GemmUniversalIN4cute5tupleIJiiiiEEENS1_10collective13CollectiveMmaINS1_35MainloopSm100TmaUmmaWarpSpecializedILi7ELi2ELi4ENS5_IJNS4_1CILi1EEESB_SB_EEEEENS5_IJNSA_ILi128EEENSA_ILi96EEESE_EEEaNS5_IJlSB_lEEEaSH_NS4_8TiledMMAINS4_8MMA_AtomIJNS4_15SM100_MMA_S8_SSIaaiLi128ELi96ELNS4_4UMMA5MajorE0ELSM_0ELNSL_8SaturateE0EEEEEENS4_6LayoutISC_NS5_IJNSA_ILi0EEESR_SR_EEEEENS5_IJNS4_10UnderscoreESU_SU_EEEEENS4_13SM90_TMA_LOADENS4_14ComposedLayoutINS4_7SwizzleILi3ELi4ELi3EEENS4_18smem_ptr_flag_bitsILi8EEENSQ_INS5_IJNSA_ILi8EEESE_EEENS5_IJSE_SB_EEEEEEEvNS4_8identityESX_S17_vS18_EENS_8epilogue10collective18CollectiveEpilogueINS1A_23Sm100TmaWarpSpecializedILi1ELi1ELi96ELb0ELb0EEEJSG_NS5_IJNSQ_ISE_SB_EENSQ_ISF_SB_EEEEEaSH_aSH_NS1A_6fusion15FusionCallbacksIS1E_NS1I_17LinearCombinationIaiaiLNS_15FloatRoundStyleE2EEESG_S1H_JEEENS4_5SM1004TMEM4LOAD26SM100_TMEM_LOAD_32dp32b32xESX_NSY_INSZ_ILi1ELi4ELi3EEES12_NSQ_INS5_IJS13_NSA_ILi32EEEEEENS5_IJS1T_SB_EEEEEEENS4_39AutoVectorizingCopyWithAssumedAlignmentILi128EEENS4_14SM90_TMA_STOREES1X_S1Z_S1Z_EEEvvEEEEvNT_6ParamsE)
	.align		4
        /*000c*/ 	.word	index@(__assertfail)
	.align		4
        /*0010*/ 	.word	0x00000000
	.align		4
        /*0014*/ 	.word	0xfffffffe
	.align		4
        /*0018*/ 	.word	0x00000000
	.align		4
        /*001c*/ 	.word	0xfffffffd
	.align		4
        /*0020*/ 	.word	0x00000000
	.align		4
        /*0024*/ 	.word	0xfffffffc


//--------------------- .nv.constant4             --------------------------
	.section	.nv.constant4,"a",@progbits
	.align	8
	.align		8
.nv.constant4:
        /*0000*/ 	.dword	__assertfail
	.align		8
        /*0008*/ 	.dword	__unnamed_1
	.align		8
        /*0010*/ 	.dword	__unnamed_2
	.align		8
        /*0018*/ 	.dword	_ZN40_INTERNAL_fe0fa18a_4_k_cu_77143f12_281784cuda3std3__45__cpo5beginE
	.align		8
        /*0020*/ 	.dword	_ZN40_INTERNAL_fe0fa18a_4_k_cu_77143f12_281784cuda3std3__45__cpo3endE
	.align		8
        /*0028*/ 	.dword	_ZN40_INTERNAL_fe0fa18a_4_k_cu_77143f12_281784cuda3std3__45__cpo6cbeginE
	.align		8
        /*0030*/ 	.dword	_ZN40_INTERNAL_fe0fa18a_4_k_cu_77143f12_281784cuda3std3__45__cpo4cendE
	.align		8
        /*0038*/ 	.dword	_ZN40_INTERNAL_fe0fa18a_4_k_cu_77143f12_281784cuda3std3__442_GLOBAL__N__fe0fa18a_4_k_cu_77143f12_281786ignoreE
	.align		8
        /*0040*/ 	.dword	_ZN40_INTERNAL_fe0fa18a_4_k_cu_77143f12_281784cuda3std3__419piecewise_constructE
	.align		8
        /*0048*/ 	.dword	_ZN40_INTERNAL_fe0fa18a_4_k_cu_77143f12_281784cuda3std3__48in_placeE
	.align		8
        /*0050*/ 	.dword	_ZN40_INTERNAL_fe0fa18a_4_k_cu_77143f12_281784cuda3std6ranges3__45__cpo4swapE
	.align		8
        /*0058*/ 	.dword	_ZN40_INTERNAL_fe0fa18a_4_k_cu_77143f12_281784cuda3std6ranges3__45__cpo9iter_moveE
	.align		8
        /*0060*/ 	.dword	_ZN40_INTERNAL_fe0fa18a_4_k_cu_77143f12_281784cute7productE
	.align		8
        /*0068*/ 	.dword	_ZN40_INTERNAL_fe0fa18a_4_k_cu_77143f12_281784cute1_E
	.align		8
        /*0070*/ 	.dword	$str$25
	.align		8
        /*0078*/ 	.dword	$str$26
	.align		8
        /*0080*/ 	.dword	$str$27
	.align		8
        /*0088*/ 	.dword	$str$28


//--------------------- .text._ZN7cutlass13device_kernelINS_4gemm6kernel13GemmUniversalIN4cute5tupleIJiiiiEEENS1_10collective13CollectiveMmaINS1_35MainloopSm100TmaUmmaWarpSpecializedILi7ELi2ELi4ENS5_IJNS4_1CILi1EEESB_SB_EEEEENS5_IJNSA_ILi128EEENSA_ILi96EEESE_EEEaNS5_IJlSB_lEEEaSH_NS4_8TiledMMAINS4_8MMA_AtomIJNS4_15SM100_MMA_S8_SSIaaiLi128ELi96ELNS4_4UMMA5MajorE0ELSM_0ELNSL_8SaturateE0EEEEEENS4_6LayoutISC_NS5_IJNSA_ILi0EEESR_SR_EEEEENS5_IJNS4_10UnderscoreESU_SU_EEEEENS4_13SM90_TMA_LOADENS4_14ComposedLayoutINS4_7SwizzleILi3ELi4ELi3EEENS4_18smem_ptr_flag_bitsILi8EEENSQ_INS5_IJNSA_ILi8EEESE_EEENS5_IJSE_SB_EEEEEEEvNS4_8identityESX_S17_vS18_EENS_8epilogue10collective18CollectiveEpilogueINS1A_23Sm100TmaWarpSpecializedILi1ELi1ELi96ELb0ELb0EEEJSG_NS5_IJNSQ_ISE_SB_EENSQ_ISF_SB_EEEEEaSH_aSH_NS1A_6fusion15FusionCallbacksIS1E_NS1I_17LinearCombinationIaiaiLNS_15FloatRoundStyleE2EEESG_S1H_JEEENS4_5SM1004TMEM4LOAD26SM100_TMEM_LOAD_32dp32b32xESX_NSY_INSZ_ILi1ELi4ELi3EEES12_NSQ_INS5_IJS13_NSA_ILi32EEEEEENS5_IJS1T_SB_EEEEEEENS4_39AutoVectorizingCopyWithAssumedAlignmentILi128EEENS4_14SM90_TMA_STOREES1X_S1Z_S1Z_EEEvvEEEEvNT_6ParamsE --------------------------
	.section	.text._ZN7cutlass13device_kernelINS_4gemm6kernel13GemmUniversalIN4cute5tupleIJiiiiEEENS1_10collective13CollectiveMmaINS1_35MainloopSm100TmaUmmaWarpSpecializedILi7ELi2ELi4ENS5_IJNS4_1CILi1EEESB_SB_EEEEENS5_IJNSA_ILi128EEENSA_ILi96EEESE_EEEaNS5_IJlSB_lEEEaSH_NS4_8TiledMMAINS4_8MMA_AtomIJNS4_15SM100_MMA_S8_SSIaaiLi128ELi96ELNS4_4UMMA5MajorE0ELSM_0ELNSL_8SaturateE0EEEEEENS4_6LayoutISC_NS5_IJNSA_ILi0EEESR_SR_EEEEENS5_IJNS4_10UnderscoreESU_SU_EEEEENS4_13SM90_TMA_LOADENS4_14ComposedLayoutINS4_7SwizzleILi3ELi4ELi3EEENS4_18smem_ptr_flag_bitsILi8EEENSQ_INS5_IJNSA_ILi8EEESE_EEENS5_IJSE_SB_EEEEEEEvNS4_8identityESX_S17_vS18_EENS_8epilogue10collective18CollectiveEpilogueINS1A_23Sm100TmaWarpSpecializedILi1ELi1ELi96ELb0ELb0EEEJSG_NS5_IJNSQ_ISE_SB_EENSQ_ISF_SB_EEEEEaSH_aSH_NS1A_6fusion15FusionCallbacksIS1E_NS1I_17LinearCombinationIaiaiLNS_15FloatRoundStyleE2EEESG_S1H_JEEENS4_5SM1004TMEM4LOAD26SM100_TMEM_LOAD_32dp32b32xESX_NSY_INSZ_ILi1ELi4ELi3EEES12_NSQ_INS5_IJS13_NSA_ILi32EEEEEENS5_IJS1T_SB_EEEEEEENS4_39AutoVectorizingCopyWithAssumedAlignmentILi128EEENS4_14SM90_TMA_STOREES1X_S1Z_S1Z_EEEvvEEEEvNT_6ParamsE,"ax",@progbits
	.align	128
.text._ZN7cutlass13device_kernelINS_4gemm6kernel13GemmUniversalIN4cute5tupleIJiiiiEEENS1_10collective13CollectiveMmaINS1_35MainloopSm100TmaUmmaWarpSpecializedILi7ELi2ELi4ENS5_IJNS4_1CILi1EEESB_SB_EEEEENS5_IJNSA_ILi128EEENSA_ILi96EEESE_EEEaNS5_IJlSB_lEEEaSH_NS4_8TiledMMAINS4_8MMA_AtomIJNS4_15SM100_MMA_S8_SSIaaiLi128ELi96ELNS4_4UMMA5MajorE0ELSM_0ELNSL_8SaturateE0EEEEEENS4_6LayoutISC_NS5_IJNSA_ILi0EEESR_SR_EEEEENS5_IJNS4_10UnderscoreESU_SU_EEEEENS4_13SM90_TMA_LOADENS4_14ComposedLayoutINS4_7SwizzleILi3ELi4ELi3EEENS4_18smem_ptr_flag_bitsILi8EEENSQ_INS5_IJNSA_ILi8EEESE_EEENS5_IJSE_SB_EEEEEEEvNS4_8identityESX_S17_vS18_EENS_8epilogue10collective18CollectiveEpilogueINS1A_23Sm100TmaWarpSpecializedILi1ELi1ELi96ELb0ELb0EEEJSG_NS5_IJNSQ_ISE_SB_EENSQ_ISF_SB_EEEEEaSH_aSH_NS1A_6fusion15FusionCallbacksIS1E_NS1I_17LinearCombinationIaiaiLNS_15FloatRoundStyleE2EEESG_S1H_JEEENS4_5SM1004TMEM4LOAD26SM100_TMEM_LOAD_32dp32b32xESX_NSY_INSZ_ILi1ELi4ELi3EEES12_NSQ_INS5_IJS13_NSA_ILi32EEEEEENS5_IJS1T_SB_EEEEEEENS4_39AutoVectorizingCopyWithAssumedAlignmentILi128EEENS4_14SM90_TMA_STOREES1X_S1Z_S1Z_EEEvvEEEEvNT_6ParamsE:
        .type           _ZN7cutlass13device_kernelINS_4gemm6kernel13GemmUniversalIN4cute5tupleIJiiiiEEENS1_10collective13CollectiveMmaINS1_35MainloopSm100TmaUmmaWarpSpecializedILi7ELi2ELi4ENS5_IJNS4_1CILi1EEESB_SB_EEEEENS5_IJNSA_ILi128EEENSA_ILi96EEESE_EEEaNS5_IJlSB_lEEEaSH_NS4_8TiledMMAINS4_8MMA_AtomIJNS4_15SM100_MMA_S8_SSIaaiLi128ELi96ELNS4_4UMMA5MajorE0ELSM_0ELNSL_8SaturateE0EEEEEENS4_6LayoutISC_NS5_IJNSA_ILi0EEESR_SR_EEEEENS5_IJNS4_10UnderscoreESU_SU_EEEEENS4_13SM90_TMA_LOADENS4_14ComposedLayoutINS4_7SwizzleILi3ELi4ELi3EEENS4_18smem_ptr_flag_bitsILi8EEENSQ_INS5_IJNSA_ILi8EEESE_EEENS5_IJSE_SB_EEEEEEEvNS4_8identityESX_S17_vS18_EENS_8epilogue10collective18CollectiveEpilogueINS1A_23Sm100TmaWarpSpecializedILi1ELi1ELi96ELb0ELb0EEEJSG_NS5_IJNSQ_ISE_SB_EENSQ_ISF_SB_EEEEEaSH_aSH_NS1A_6fusion15FusionCallbacksIS1E_NS1I_17LinearCombinationIaiaiLNS_15FloatRoundStyleE2EEESG_S1H_JEEENS4_5SM1004TMEM4LOAD26SM100_TMEM_LOAD_32dp32b32xESX_NSY_INSZ_ILi1ELi4ELi3EEES12_NSQ_INS5_IJS13_NSA_ILi32EEEEEENS5_IJS1T_SB_EEEEEEENS4_39AutoVectorizingCopyWithAssumedAlignmentILi128EEENS4_14SM90_TMA_STOREES1X_S1Z_S1Z_EEEvvEEEEvNT_6ParamsE,@function
        .size           _ZN7cutlass13device_kernelINS_4gemm6kernel13GemmUniversalIN4cute5tupleIJiiiiEEENS1_10collective13CollectiveMmaINS1_35MainloopSm100TmaUmmaWarpSpecializedILi7ELi2ELi4ENS5_IJNS4_1CILi1EEESB_SB_EEEEENS5_IJNSA_ILi128EEENSA_ILi96EEESE_EEEaNS5_IJlSB_lEEEaSH_NS4_8TiledMMAINS4_8MMA_AtomIJNS4_15SM100_MMA_S8_SSIaaiLi128ELi96ELNS4_4UMMA5MajorE0ELSM_0ELNSL_8SaturateE0EEEEEENS4_6LayoutISC_NS5_IJNSA_ILi0EEESR_SR_EEEEENS5_IJNS4_10UnderscoreESU_SU_EEEEENS4_13SM90_TMA_LOADENS4_14ComposedLayoutINS4_7SwizzleILi3ELi4ELi3EEENS4_18smem_ptr_flag_bitsILi8EEENSQ_INS5_IJNSA_ILi8EEESE_EEENS5_IJSE_SB_EEEEEEEvNS4_8identityESX_S17_vS18_EENS_8epilogue10collective18CollectiveEpilogueINS1A_23Sm100TmaWarpSpecializedILi1ELi1ELi96ELb0ELb0EEEJSG_NS5_IJNSQ_ISE_SB_EENSQ_ISF_SB_EEEEEaSH_aSH_NS1A_6fusion15FusionCallbacksIS1E_NS1I_17LinearCombinationIaiaiLNS_15FloatRoundStyleE2EEESG_S1H_JEEENS4_5SM1004TMEM4LOAD26SM100_TMEM_LOAD_32dp32b32xESX_NSY_INSZ_ILi1ELi4ELi3EEES12_NSQ_INS5_IJS13_NSA_ILi32EEEEEENS5_IJS1T_SB_EEEEEEENS4_39AutoVectorizingCopyWithAssumedAlignmentILi128EEENS4_14SM90_TMA_STOREES1X_S1Z_S1Z_EEEvvEEEEvNT_6ParamsE,(.L_x_139 - _ZN7cutlass13device_kernelINS_4gemm6kernel13GemmUniversalIN4cute5tupleIJiiiiEEENS1_10collective13CollectiveMmaINS1_35MainloopSm100TmaUmmaWarpSpecializedILi7ELi2ELi4ENS5_IJNS4_1CILi1EEESB_SB_EEEEENS5_IJNSA_ILi128EEENSA_ILi96EEESE_EEEaNS5_IJlSB_lEEEaSH_NS4_8TiledMMAINS4_8MMA_AtomIJNS4_15SM100_MMA_S8_SSIaaiLi128ELi96ELNS4_4UMMA5MajorE0ELSM_0ELNSL_8SaturateE0EEEEEENS4_6LayoutISC_NS5_IJNSA_ILi0EEESR_SR_EEEEENS5_IJNS4_10UnderscoreESU_SU_EEEEENS4_13SM90_TMA_LOADENS4_14ComposedLayoutINS4_7SwizzleILi3ELi4ELi3EEENS4_18smem_ptr_flag_bitsILi8EEENSQ_INS5_IJNSA_ILi8EEESE_EEENS5_IJSE_SB_EEEEEEEvNS4_8identityESX_S17_vS18_EENS_8epilogue10collective18CollectiveEpilogueINS1A_23Sm100TmaWarpSpecializedILi1ELi1ELi96ELb0ELb0EEEJSG_NS5_IJNSQ_ISE_SB_EENSQ_ISF_SB_EEEEEaSH_aSH_NS1A_6fusion15FusionCallbacksIS1E_NS1I_17LinearCombinationIaiaiLNS_15FloatRoundStyleE2EEESG_S1H_JEEENS4_5SM1004TMEM4LOAD26SM100_TMEM_LOAD_32dp32b32xESX_NSY_INSZ_ILi1ELi4ELi3EEES12_NSQ_INS5_IJS13_NSA_ILi32EEEEEENS5_IJS1T_SB_EEEEEEENS4_39AutoVectorizingCopyWithAssumedAlignmentILi128EEENS4_14SM90_TMA_STOREES1X_S1Z_S1Z_EEEvvEEEEvNT_6ParamsE)
        .other          _ZN7cutlass13device_kernelINS_4gemm6kernel13GemmUniversalIN4cute5tupleIJiiiiEEENS1_10collective13CollectiveMmaINS1_35MainloopSm100TmaUmmaWarpSpecializedILi7ELi2ELi4ENS5_IJNS4_1CILi1EEESB_SB_EEEEENS5_IJNSA_ILi128EEENSA_ILi96EEESE_EEEaNS5_IJlSB_lEEEaSH_NS4_8TiledMMAINS4_8MMA_AtomIJNS4_15SM100_MMA_S8_SSIaaiLi128ELi96ELNS4_4UMMA5MajorE0ELSM_0ELNSL_8SaturateE0EEEEEENS4_6LayoutISC_NS5_IJNSA_ILi0EEESR_SR_EEEEENS5_IJNS4_10UnderscoreESU_SU_EEEEENS4_13SM90_TMA_LOADENS4_14ComposedLayoutINS4_7SwizzleILi3ELi4ELi3EEENS4_18smem_ptr_flag_bitsILi8EEENSQ_INS5_IJNSA_ILi8EEESE_EEENS5_IJSE_SB_EEEEEEEvNS4_8identityESX_S17_vS18_EENS_8epilogue10collective18CollectiveEpilogueINS1A_23Sm100TmaWarpSpecializedILi1ELi1ELi96ELb0ELb0EEEJSG_NS5_IJNSQ_ISE_SB_EENSQ_ISF_SB_EEEEEaSH_aSH_NS1A_6fusion15FusionCallbacksIS1E_NS1I_17LinearCombinationIaiaiLNS_15FloatRoundStyleE2EEESG_S1H_JEEENS4_5SM1004TMEM4LOAD26SM100_TMEM_LOAD_32dp32b32xESX_NSY_INSZ_ILi1ELi4ELi3EEES12_NSQ_INS5_IJS13_NSA_ILi32EEEEEENS5_IJS1T_SB_EEEEEEENS4_39AutoVectorizingCopyWithAssumedAlignmentILi128EEENS4_14SM90_TMA_STOREES1X_S1Z_S1Z_EEEvvEEEEvNT_6ParamsE,@"STO_CUDA_ENTRY STV_DEFAULT"
_ZN7cutlass13device_kernelINS_4gemm6kernel13GemmUniversalIN4cute5tupleIJiiiiEEENS1_10collective13CollectiveMmaINS1_35MainloopSm100TmaUmmaWarpSpecializedILi7ELi2ELi4ENS5_IJNS4_1CILi1EEESB_SB_EEEEENS5_IJNSA_ILi128EEENSA_ILi96EEESE_EEEaNS5_IJlSB_lEEEaSH_NS4_8TiledMMAINS4_8MMA_AtomIJNS4_15SM100_MMA_S8_SSIaaiLi128ELi96ELNS4_4UMMA5MajorE0ELSM_0ELNSL_8SaturateE0EEEEEENS4_6LayoutISC_NS5_IJNSA_ILi0EEESR_SR_EEEEENS5_IJNS4_10UnderscoreESU_SU_EEEEENS4_13SM90_TMA_LOADENS4_14ComposedLayoutINS4_7SwizzleILi3ELi4ELi3EEENS4_18smem_ptr_flag_bitsILi8EEENSQ_INS5_IJNSA_ILi8EEESE_EEENS5_IJSE_SB_EEEEEEEvNS4_8identityESX_S17_vS18_EENS_8epilogue10collective18CollectiveEpilogueINS1A_23Sm100TmaWarpSpecializedILi1ELi1ELi96ELb0ELb0EEEJSG_NS5_IJNSQ_ISE_SB_EENSQ_ISF_SB_EEEEEaSH_aSH_NS1A_6fusion15FusionCallbacksIS1E_NS1I_17LinearCombinationIaiaiLNS_15FloatRoundStyleE2EEESG_S1H_JEEENS4_5SM1004TMEM4LOAD26SM100_TMEM_LOAD_32dp32b32xESX_NSY_INSZ_ILi1ELi4ELi3EEES12_NSQ_INS5_IJS13_NSA_ILi32EEEEEENS5_IJS1T_SB_EEEEEEENS4_39AutoVectorizingCopyWithAssumedAlignmentILi128EEENS4_14SM90_TMA_STOREES1X_S1Z_S1Z_EEEvvEEEEvNT_6ParamsE:
[----:B------:R-:W1:Y:S01]  /*0000*/  LDC R1, c[0x0][0x37c] ;  /* 0x0000df00ff017b82 */ /* 0x000e620000000800 */
[----:B------:R-:W2:Y:S01]  /*0010*/  S2R R234, SR_TID.X ;  /* 0x0000000000ea7919 */ /* 0x000ea20000002100 */
[----:B------:R-:W3:Y:S01]  /*0020*/  LDCU.64 UR4, c[0x0][0x890] ;  /* 0x00011200ff0477ac */ /* 0x000ee20008000a00 */
[----:B------:R-:W-:Y:S02]  /*0030*/  PRMT R230, RZ, 0x7610, R230 ;  /* 0x00007610ffe67816 */ /* 0x000fe400000000e6 */
[----:B------:R-:W-:Y:S01]  /*0040*/  ELECT P5, URZ, PT ;  /* 0x0000000000ff782f */ /* 0x000fe200038a0000 */
[----:B------:R-:W4:Y:S01]  /*0050*/  LDCU.64 UR40, c[0x0][0x358] ;  /* 0x00006b00ff2877ac */ /* 0x000f220008000a00 */
[----:B---3--:R-:W-:-:S04]  /*0060*/  UISETP.NE.U32.AND UP0, UPT, UR4, URZ, UPT ;  /* 0x000000ff0400728c */ /* 0x008fc8000bf05070 */
[----:B------:R-:W-:Y:S01]  /*0070*/  UISETP.NE.AND.EX UP0, UPT, UR5, URZ, UPT, UP0 ;  /* 0x000000ff0500728c */ /* 0x000fe2000bf05300 */
[----:B--2---:R-:W-:-:S05]  /*0080*/  SHF.R.U32.HI R237, RZ, 0x5, R234 ;  /* 0x00000005ffed7819 */ /* 0x004fca00000116ea */
[----:B------:R-:W2:Y:S02]  /*0090*/  SHFL.IDX PT, R0, R237, RZ, 0x1f ;  /* 0x00001fffed007589 */ /* 0x000ea400000e0000 */
[----:B--2---:R-:W-:Y:S01]  /*00a0*/  R2UR UR8, R0 ;  /* 0x00000000000872ca */ /* 0x004fe200000e0000 */
[----:B-1--4-:R-:W-:-:S14]  /*00b0*/  BRA.U UP0, `(.L_x_0) ;  /* 0x00000001002c7547 */ /* 0x012fdc000b800000 */
[----:B------:R-:W1:Y:S02]  /*00c0*/  LDCU.64 UR6, c[0x0][0x888] ;  /* 0x00011100ff0677ac */ /* 0x000e640008000a00 */
[----:B-1----:R-:W-:-:S04]  /*00d0*/  UISETP.NE.U32.AND UP0, UPT, UR6, URZ, UPT ;  /* 0x000000ff0600728c */ /* 0x002fc8000bf05070 */
[----:B------:R-:W-:-:S09]  /*00e0*/  UISETP.NE.AND.EX UP0, UPT, UR7, URZ, UPT, UP0 ;  /* 0x000000ff0700728c */ /* 0x000fd2000bf05300 */
[----:B------:R-:W-:Y:S05]  /*00f0*/  BRA.U !UP0, `(.L_x_1) ;  /* 0x0000000108107547 */ /* 0x000fea000b800000 */
[----:B------:R-:W1:Y:S02]  /*0100*/  LDC.64 R110, c[0x0][0x888] ;  /* 0x00022200ff6e7b82 */ /* 0x000e640000000a00 */
[----:B-1----:R1:W5:Y:S01]  /*0110*/  LDG.E R110, desc[UR40][R110.64] ;  /* 0x000000286e6e7981 */ /* 0x002362000c1e1900 */
[----:B------:R-:W-:Y:S01]  /*0120*/  HFMA2 R230, -RZ, RZ, 0, 5.9604644775390625e-08 ;  /* 0x00000001ffe67431 */ /* 0x000fe200000001ff */
[----:B------:R-:W-:Y:S05]  /*0130*/  BRA `(.L_x_0) ;  /* 0x00000000000c7947 */ /* 0x000fea0003800000 */
.L_x_1:
[----:B------:R-:W1:Y:S01]  /*0140*/  LDCU UR6, c[0x0][0x880] ;  /* 0x00011000ff0677ac */ /* 0x000e620008000800 */
[----:B------:R-:W-:Y:S01]  /*0150*/  HFMA2 R230, -RZ, RZ, 0, 5.9604644775390625e-08 ;  /* 0x00000001ffe67431 */ /* 0x000fe200000001ff */
[----:B-1----:R-:W-:-:S07]  /*0160*/  MOV R110, UR6 ;  /* 0x00000006006e7c02 */ /* 0x002fce0008000f00 */
.L_x_0:
[----:B------:R-:W2:Y:S02]  /*0170*/  LDCU.64 UR6, c[0x0][0x8b0] ;  /* 0x00011600ff0677ac */ /* 0x000ea40008000a00 */
[----:B--2---:R-:W-:-:S04]  /*0180*/  UISETP.NE.U32.AND UP0, UPT, UR6, URZ, UPT ;  /* 0x000000ff0600728c */ /* 0x004fc8000bf05070 */
[----:B------:R-:W-:-:S09]  /*0190*/  UISETP.NE.AND.EX UP0, UPT, UR7, URZ, UPT, UP0 ;  /* 0x000000ff0700728c */ /* 0x000fd2000bf05300 */
[----:B------:R-:W-:Y:S05]  /*01a0*/  BRA.U UP0, `(.L_x_2) ;  /* 0x0000000100247547 */ /* 0x000fea000b800000 */
[----:B------:R-:W2:Y:S02]  /*01b0*/  LDCU.64 UR6, c[0x0][0x8a8] ;  /* 0x00011500ff0677ac */ /* 0x000ea40008000a00 */
[----:B--2---:R-:W-:-:S04]  /*01c0*/  UISETP.NE.U32.AND UP0, UPT, UR6, URZ, UPT ;  /* 0x000000ff0600728c */ /* 0x004fc8000bf05070 */
[----:B------:R-:W-:-:S09]  /*01d0*/  UISETP.NE.AND.EX UP0, UPT, UR7, URZ, UPT, UP0 ;  /* 0x000000ff0700728c */ /* 0x000fd2000bf05300 */
[----:B------:R-:W-:Y:S05]  /*01e0*/  BRA.U !UP0, `(.L_x_3) ;  /* 0x00000001080c7547 */ /* 0x000fea000b800000 */
[----:B------:R-:W2:Y:S02]  /*01f0*/  LDC.64 R106, c[0x0][0x8a8] ;  /* 0x00022a00ff6a7b82 */ /* 0x000ea40000000a00 */
[----:B--2---:R2:W5:Y:S01]  /*0200*/  LDG.E R106, desc[UR40][R106.64] ;  /* 0x000000286a6a7981 */ /* 0x004562000c1e1900 */
[----:B------:R-:W-:Y:S05]  /*0210*/  BRA `(.L_x_2) ;  /* 0x0000000000087947 */ /* 0x000fea0003800000 */
.L_x_3:
[----:B------:R-:W2:Y:S02]  /*0220*/  LDCU UR6, c[0x0][0x8a0] ;  /* 0x00011400ff0677ac */ /* 0x000ea40008000800 */
[----:B--2---:R-:W-:Y:S02]  /*0230*/  MOV R106, UR6 ;  /* 0x00000006006a7c02 */ /* 0x004fe40008000f00 */
.L_x_2:
[----:B------:R-:W-:Y:S01]  /*0240*/  IMAD.U32 R0, RZ, RZ, UR8 ;  /* 0x00000008ff007e24 */ /* 0x000fe2000f8e00ff */
[----:B------:R-:W-:Y:S04]  /*0250*/  BSSY.RECONVERGENT B0, `(.L_x_4) ;  /* 0x000000c000007945 */ /* 0x000fe80003800200 */
[C---:B------:R-:W-:Y:S02]  /*0260*/  ISETP.NE.OR P1, PT, R0.reuse, 0x1, !P5 ;  /* 0x000000010000780c */ /* 0x040fe40006f25670 */
[----:B------:R-:W-:-:S11]  /*0270*/  ISETP.NE.OR P0, PT, R0, 0x3, !P5 ;  /* 0x000000030000780c */ /* 0x000fd60006f05670 */
[----:B------:R-:W-:Y:S05]  /*0280*/  @P1 BRA `(.L_x_5) ;  /* 0x0000000000201947 */ /* 0x000fea0003800000 */
[----:B------:R-:W3:Y:S02]  /*0290*/  LDCU.64 UR6, c[0x0][0x348] ;  /* 0x00006900ff0677ac */ /* 0x000ee40008000a00 */
[----:B---3--:R-:W-:Y:S02]  /*02a0*/  UIADD3 UR10, UP1, UPT, UR6, 0x80, URZ ;  /* 0x00000080060a7890 */ /* 0x008fe4000ff3e0ff */
[----:B------:R-:W-:Y:S02]  /*02b0*/  UIADD3 UR6, UP0, UPT, UR6, 0x180, URZ ;  /* 0x0000018006067890 */ /* 0x000fe4000ff1e0ff */
[----:B------:R-:W-:Y:S02]  /*02c0*/  UIADD3.X UR11, UPT, UPT, URZ, UR7, URZ, UP1, !UPT ;  /* 0x00000007ff0b7290 */ /* 0x000fe40008ffe4ff */
[----:B------:R-:W-:-:S07]  /*02d0*/  UIADD3.X UR7, UPT, UPT, URZ, UR7, URZ, UP0, !UPT ;  /* 0x00000007ff077290 */ /* 0x000fce00087fe4ff */
[----:B------:R3:W-:Y:S02]  /*02e0*/  UTMACCTL.PF [UR10] ;  /* 0x000000000a0079b9 */ /* 0x0007e40008040000 */
[----:B------:R3:W-:Y:S02]  /*02f0*/  UTMACCTL.PF [UR6] ;  /* 0x00000000060079b9 */ /* 0x0007e40008040000 */
[----:B---3--:R-:W-:Y:S01]  /*0300*/  NOP ;  /* 0x0000000000007918 */ /* 0x008fe20000000000 */
.L_x_5:
[----:B------:R-:W-:Y:S05]  /*0310*/  BSYNC.RECONVERGENT B0 ;  /* 0x0000000000007941 */ /* 0x000fea0003800200 */
.L_x_4:
[----:B------:R-:W-:Y:S04]  /*0320*/  BSSY.RECONVERGENT B0, `(.L_x_6) ;  /* 0x000000a000007945 */ /* 0x000fe80003800200 */
        /* <DEDUP_REMOVED lines=9> */
.L_x_7:
[----:B------:R-:W-:Y:S05]  /*03c0*/  BSYNC.RECONVERGENT B0 ;  /* 0x0000000000007941 */ /* 0x000fea0003800200 */
.L_x_6:
[----:B------:R-:W3:Y:S01]  /*03d0*/  LDCU.64 UR6, c[0x0][0x888] ;  /* 0x00011100ff0677ac */ /* 0x000ee20008000a00 */
[----:B------:R-:W-:Y:S02]  /*03e0*/  UISETP.EQ.U32.AND UP1, UPT, UR4, URZ, UPT ;  /* 0x000000ff0400728c */ /* 0x000fe4000bf22070 */
[----:B------:R-:W-:Y:S02]  /*03f0*/  UPLOP3.LUT UP2, UPT, UPT, UPT, UPT, 0x80, 0x8 ;  /* 0x000000000008789c */ /* 0x000fe40003f4f070 */
[----:B---3--:R-:W-:-:S04]  /*0400*/  UISETP.NE.U32.AND UP0, UPT, UR6, URZ, UPT ;  /* 0x000000ff0600728c */ /* 0x008fc8000bf05070 */
[----:B------:R-:W-:-:S04]  /*0410*/  UISETP.NE.AND.EX UP0, UPT, UR7, URZ, UPT, UP0 ;  /* 0x000000ff0700728c */ /* 0x000fc8000bf05300 */
[----:B------:R-:W-:-:S04]  /*0420*/  UISETP.EQ.OR.EX UP3, UPT, UR5, URZ, !UP0, UP1 ;  /* 0x000000ff0500728c */ /* 0x000fc8000c762710 */
[----:B------:R-:W-:-:S05]  /*0430*/  UP2UR UR44, UPR, URZ, 0x8 ;  /* 0x00000008ff2c7883 */ /* 0x000fca0008000000 */
[----:B------:R-:W-:Y:S07]  /*0440*/  BRA.U !UP3, `(.L_x_8) ;  /* 0x000000010b207547 */ /* 0x000fee000b800000 */
[----:B-----5:R-:W-:Y:S01]  /*0450*/  R2UR UR6, R110 ;  /* 0x000000006e0672ca */ /* 0x020fe200000e0000 */
[----:B------:R-:W-:Y:S02]  /*0460*/  UISETP.NE.U32.AND UP2, UPT, UR4, URZ, UPT ;  /* 0x000000ff0400728c */ /* 0x000fe4000bf45070 */
[----:B------:R-:W-:Y:S02]  /*0470*/  USEL UR4, URZ, 0xffffffff, UP0 ;  /* 0xffffffffff047887 */ /* 0x000fe40008000000 */
[----:B------:R-:W-:-:S08]  /*0480*/  UISETP.NE.AND.EX UP2, UPT, UR5, URZ, UPT, UP2 ;  /* 0x000000ff0500728c */ /* 0x000fd0000bf45320 */
[----:B------:R-:W-:-:S04]  /*0490*/  UISETP.NE.AND UP1, UPT, UR6, URZ, UPT ;  /* 0x000000ff0600728c */ /* 0x000fc8000bf25270 */
[----:B------:R-:W-:-:S04]  /*04a0*/  @!UP2 USEL UR4, URZ, 0xffffffff, UP1 ;  /* 0xffffffffff04a887 */ /* 0x000fc80008800000 */
[----:B------:R-:W-:-:S04]  /*04b0*/  ULOP3.LUT UR4, UR4, 0x1, URZ, 0xc0, !UPT ;  /* 0x0000000104047892 */ /* 0x000fc8000f8ec0ff */
[----:B------:R-:W-:-:S11]  /*04c0*/  UISETP.NE.U32.AND UP2, UPT, UR4, 0x1, UPT ;  /* 0x000000010400788c */ /* 0x000fd6000bf45070 */
.L_x_8:
[----:B------:R-:W3:Y:S01]  /*04d0*/  SHFL.IDX PT, R2, R237, RZ, 0x1f ;  /* 0x00001fffed027589 */ /* 0x000ee200000e0000 */
[----:B------:R-:W-:-:S04]  /*04e0*/  UISETP.NE.AND UP1, UPT, UR8, 0x2, UPT ;  /* 0x000000020800788c */ /* 0x000fc8000bf25270 */
[----:B------:R-:W-:Y:S01]  /*04f0*/  USEL UR6, URZ, 0x1, UP1 ;  /* 0x00000001ff067887 */ /* 0x000fe20008800000 */
[----:B---3--:R-:W-:-:S13]  /*0500*/  ISETP.NE.AND P0, PT, R2, RZ, PT ;  /* 0x000000ff0200720c */ /* 0x008fda0003f05270 */
[----:B------:R-:W-:Y:S05]  /*0510*/  @P0 BRA `(.L_x_9) ;  /* 0x0000000000600947 */ /* 0x000fea0003800000 */
[----:B------:R-:W3:Y:S01]  /*0520*/  S2UR UR5, SR_CgaCtaId ;  /* 0x00000000000579c3 */ /* 0x000ee20000008800 */
[----:B------:R-:W-:Y:S01]  /*0530*/  UMOV UR7, 0x400 ;  /* 0x0000040000077882 */ /* 0x000fe20000000000 */
[----:B------:R-:W-:Y:S01]  /*0540*/  UMOV UR4, 0x1 ;  /* 0x0000000100047882 */ /* 0x000fe20000000000 */
[----:B------:R-:W-:Y:S01]  /*0550*/  ELECT P0, URZ, PT ;  /* 0x0000000000ff782f */ /* 0x000fe20003800000 */
[----:B------:R-:W-:-:S04]  /*0560*/  UIADD3 UR10, UPT, UPT, -UR4, 0x100000, URZ ;  /* 0x00100000040a7890 */ /* 0x000fc8000fffe1ff */
[----:B------:R-:W-:Y:S02]  /*0570*/  USHF.L.U32 UR11, UR10, 0xb, URZ ;  /* 0x0000000b0a0b7899 */ /* 0x000fe400080006ff */
[----:B------:R-:W-:Y:S02]  /*0580*/  USHF.L.U32 UR10, UR10, 0x1, URZ ;  /* 0x000000010a0a7899 */ /* 0x000fe400080006ff */
[----:B---3--:R-:W-:Y:S01]  /*0590*/  ULEA UR5, UR5, UR7, 0x18 ;  /* 0x0000000705057291 */ /* 0x008fe2000f8ec0ff */
[----:B------:R-:W3:Y:S11]  /*05a0*/  FENCE.VIEW.ASYNC.S ;  /* 0x00000000000073c6 */ /* 0x000ef60000000000 */
[----:B---3--:R3:W4:Y:S01]  /*05b0*/  SYNCS.EXCH.64 URZ, [UR5], UR10 ;  /* 0x0000000a05ff75b2 */ /* 0x0087220008000100 */
[----:B------:R3:W1:Y:S01]  /*05c0*/  SYNCS.EXCH.64 URZ, [UR5+0x38], UR10 ;  /* 0x0000380a05ff75b2 */ /* 0x0006620008000100 */
        /* <DEDUP_REMOVED lines=11> */
[----:B------:R3:W1:Y:S02]  /*0680*/  SYNCS.EXCH.64 URZ, [UR5+0x68], UR10 ;  /* 0x0000680a05ff75b2 */ /* 0x0006640008000100 */
[----:B---3--:R-:W-:Y:S01]  /*0690*/  NOP ;  /* 0x0000000000007918 */ /* 0x008fe20000000000 */
.L_x_9:
[----:B------:R-:W3:Y:S01]  /*06a0*/  SHFL.IDX PT, R2, R237, RZ, 0x1f ;  /* 0x00001fffed027589 */ /* 0x000ee200000e0000 */
[----:B------:R-:W-:Y:S01]  /*06b0*/  NOP ;  /* 0x0000000000007918 */ /* 0x000fe20000000000 */
[----:B---3--:R-:W-:-:S13]  /*06c0*/  ISETP.NE.AND P0, PT, R2, 0x1, PT ;  /* 0x000000010200780c */ /* 0x008fda0003f05270 */
[----:B------:R-:W-:Y:S05]  /*06d0*/  @P0 BRA `(.L_x_10) ;  /* 0x0000000000400947 */ /* 0x000fea0003800000 */
[----:B------:R-:W3:Y:S01]  /*06e0*/  S2UR UR7, SR_CgaCtaId ;  /* 0x00000000000779c3 */ /* 0x000ee20000008800 */
[----:B------:R-:W-:Y:S01]  /*06f0*/  UMOV UR9, 0x400 ;  /* 0x0000040000097882 */ /* 0x000fe20000000000 */
[----:B------:R-:W-:Y:S01]  /*0700*/  UMOV UR5, 0x20 ;  /* 0x0000002000057882 */ /* 0x000fe20000000000 */
[----:B------:R-:W-:Y:S01]  /*0710*/  UMOV UR4, 0x80 ;  /* 0x0000008000047882 */ /* 0x000fe20000000000 */
[----:B------:R-:W-:-:S04]  /*0720*/  UIADD3 UR10, UPT, UPT, -UR5, 0x100000, URZ ;  /* 0x00100000050a7890 */ /* 0x000fc8000fffe1ff */
[----:B------:R-:W-:Y:S02]  /*0730*/  USHF.L.U32 UR11, UR10, 0xb, URZ ;  /* 0x0000000b0a0b7899 */ /* 0x000fe400080006ff */
[----:B------:R-:W-:Y:S02]  /*0740*/  USHF.L.U32 UR10, UR10, 0x1, URZ ;  /* 0x000000010a0a7899 */ /* 0x000fe400080006ff */
[----:B------:R-:W-:-:S04]  /*0750*/  UIADD3 UR4, UPT, UPT, -UR4, 0x100000, URZ ;  /* 0x0010000004047890 */ /* 0x000fc8000fffe1ff */
[----:B------:R-:W-:Y:S02]  /*0760*/  USHF.L.U32 UR5, UR4, 0xb, URZ ;  /* 0x0000000b04057899 */ /* 0x000fe400080006ff */
[----:B------:R-:W-:Y:S01]  /*0770*/  USHF.L.U32 UR4, UR4, 0x1, URZ ;  /* 0x0000000104047899 */ /* 0x000fe200080006ff */
[----:B------:R-:W-:Y:S01]  /*0780*/  ELECT P0, URZ, PT ;  /* 0x0000000000ff782f */ /* 0x000fe20003800000 */
[----:B---3--:R-:W-:Y:S01]  /*0790*/  ULEA UR7, UR7, UR9, 0x18 ;  /* 0x0000000907077291 */ /* 0x008fe2000f8ec0ff */
[----:B------:R-:W3:Y:S11]  /*07a0*/  FENCE.VIEW.ASYNC.S ;  /* 0x00000000000073c6 */ /* 0x000ef60000000000 */
[----:B---3--:R3:W1:Y:S01]  /*07b0*/  SYNCS.EXCH.64 URZ, [UR7+0x70], UR10 ;  /* 0x0000700a07ff75b2 */ /* 0x0086620008000100 */
[----:B------:R3:W1:Y:S01]  /*07c0*/  SYNCS.EXCH.64 URZ, [UR7+0x78], UR4 ;  /* 0x0000780407ff75b2 */ /* 0x0006620008000100 */
[----:B------:R-:W-:Y:S01]  /*07d0*/  NOP ;  /* 0x0000000000007918 */ /* 0x000fe20000000000 */
.L_x_10:
[----:B------:R-:W2:Y:S01]  /*07e0*/  SHFL.IDX PT, R2, R237, RZ, 0x1f ;  /* 0x00001fffed027589 */ /* 0x000ea200000e0000 */
[----:B------:R-:W-:Y:S01]  /*07f0*/  NOP ;  /* 0x0000000000007918 */ /* 0x000fe20000000000 */
[----:B--2---:R-:W-:-:S13]  /*0800*/  ISETP.NE.AND P0, PT, R2, 0x3, PT ;  /* 0x000000030200780c */ /* 0x004fda0003f05270 */
[----:B------:R-:W-:Y:S05]  /*0810*/  @P0 BRA `(.L_x_11) ;  /* 0x0000000000300947 */ /* 0x000fea0003800000 */
[----:B---3--:R-:W2:Y:S01]  /*0820*/  S2UR UR5, SR_CgaCtaId ;  /* 0x00000000000579c3 */ /* 0x008ea20000008800 */
[----:B------:R-:W-:Y:S01]  /*0830*/  UMOV UR7, 0x400 ;  /* 0x0000040000077882 */ /* 0x000fe20000000000 */
[----:B------:R-:W-:Y:S01]  /*0840*/  UMOV UR4, 0x20 ;  /* 0x0000002000047882 */ /* 0x000fe20000000000 */
[----:B------:R-:W-:Y:S01]  /*0850*/  ELECT P0, URZ, PT ;  /* 0x0000000000ff782f */ /* 0x000fe20003800000 */
[----:B------:R-:W-:-:S04]  /*0860*/  UIADD3 UR10, UPT, UPT, -UR4, 0x100000, URZ ;  /* 0x00100000040a7890 */ /* 0x000fc8000fffe1ff */
[----:B------:R-:W-:Y:S02]  /*0870*/  USHF.L.U32 UR11, UR10, 0xb, URZ ;  /* 0x0000000b0a0b7899 */ /* 0x000fe400080006ff */
[----:B------:R-:W-:Y:S02]  /*0880*/  USHF.L.U32 UR10, UR10, 0x1, URZ ;  /* 0x000000010a0a7899 */ /* 0x000fe400080006ff */
[----:B--2---:R-:W-:Y:S01]  /*0890*/  ULEA UR5, UR5, UR7, 0x18 ;  /* 0x0000000705057291 */ /* 0x004fe2000f8ec0ff */
[----:B------:R-:W2:Y:S11]  /*08a0*/  FENCE.VIEW.ASYNC.S ;  /* 0x00000000000073c6 */ /* 0x000eb60000000000 */
[----:B--2---:R2:W3:Y:S01]  /*08b0*/  SYNCS.EXCH.64 URZ, [UR5+0x80], UR10 ;  /* 0x0000800a05ff75b2 */ /* 0x0044e20008000100 */
[----:B------:R2:W1:Y:S01]  /*08c0*/  SYNCS.EXCH.64 URZ, [UR5+0x88], UR10 ;  /* 0x0000880a05ff75b2 */ /* 0x0004620008000100 */
[----:B------:R-:W-:Y:S01]  /*08d0*/  NOP ;  /* 0x0000000000007918 */ /* 0x000fe20000000000 */
.L_x_11:
[----:B------:R-:W4:Y:S01]  /*08e0*/  SHFL.IDX PT, R2, R237, RZ, 0x1f ;  /* 0x00001fffed027589 */ /* 0x000f2200000e0000 */
[----:B------:R-:W-:Y:S01]  /*08f0*/  NOP ;  /* 0x0000000000007918 */ /* 0x000fe20000000000 */
[----:B----4-:R-:W-:-:S13]  /*0900*/  ISETP.NE.AND P0, PT, R2, 0x4, PT ;  /* 0x000000040200780c */ /* 0x010fda0003f05270 */
[----:B------:R-:W-:Y:S05]  /*0910*/  @P0 BRA `(.L_x_12) ;  /* 0x00000000004c0947 */ /* 0x000fea0003800000 */
[----:B--23--:R-:W2:Y:S01]  /*0920*/  S2UR UR5, SR_CgaCtaId ;  /* 0x00000000000579c3 */ /* 0x00cea20000008800 */
[----:B------:R-:W-:Y:S01]  /*0930*/  UMOV UR9, 0x100 ;  /* 0x0000010000097882 */ /* 0x000fe20000000000 */
[----:B------:R-:W-:Y:S01]  /*0940*/  UMOV UR7, 0x400 ;  /* 0x0000040000077882 */ /* 0x000fe20000000000 */
[----:B------:R-:W-:Y:S01]  /*0950*/  USEL UR9, UR9, 0xe0, UP2 ;  /* 0x000000e009097887 */ /* 0x000fe20009000000 */
[----:B------:R-:W-:Y:S01]  /*0960*/  UMOV UR4, 0x1 ;  /* 0x0000000100047882 */ /* 0x000fe20000000000 */
[----:B------:R-:W-:Y:S01]  /*0970*/  ELECT P0, URZ, PT ;  /* 0x0000000000ff782f */ /* 0x000fe20003800000 */
[----:B------:R-:W-:-:S04]  /*0980*/  UIADD3 UR10, UPT, UPT, -UR4, 0x100000, URZ ;  /* 0x00100000040a7890 */ /* 0x000fc8000fffe1ff */
[----:B------:R-:W-:Y:S02]  /*0990*/  USHF.L.U32 UR11, UR10, 0xb, URZ ;  /* 0x0000000b0a0b7899 */ /* 0x000fe400080006ff */
[----:B------:R-:W-:Y:S02]  /*09a0*/  USHF.L.U32 UR10, UR10, 0x1, URZ ;  /* 0x000000010a0a7899 */ /* 0x000fe400080006ff */
[----:B------:R-:W-:-:S04]  /*09b0*/  UIADD3 UR12, UPT, UPT, -UR9, 0x100000, URZ ;  /* 0x00100000090c7890 */ /* 0x000fc8000fffe1ff */
[----:B------:R-:W-:Y:S02]  /*09c0*/  USHF.L.U32 UR13, UR12, 0xb, URZ ;  /* 0x0000000b0c0d7899 */ /* 0x000fe400080006ff */
[----:B------:R-:W-:Y:S02]  /*09d0*/  USHF.L.U32 UR12, UR12, 0x1, URZ ;  /* 0x000000010c0c7899 */ /* 0x000fe400080006ff */
[----:B--2---:R-:W-:Y:S01]  /*09e0*/  ULEA UR5, UR5, UR7, 0x18 ;  /* 0x0000000705057291 */ /* 0x004fe2000f8ec0ff */
[----:B------:R-:W2:Y:S11]  /*09f0*/  FENCE.VIEW.ASYNC.S ;  /* 0x00000000000073c6 */ /* 0x000eb60000000000 */
[----:B--2---:R4:W2:Y:S01]  /*0a00*/  SYNCS.EXCH.64 URZ, [UR5+0x90], UR10 ;  /* 0x0000900a05ff75b2 */ /* 0x0048a20008000100 */
[----:B------:R4:W3:Y:S01]  /*0a10*/  SYNCS.EXCH.64 URZ, [UR5+0xa0], UR12 ;  /* 0x0000a00c05ff75b2 */ /* 0x0008e20008000100 */
[----:B------:R4:W1:Y:S01]  /*0a20*/  SYNCS.EXCH.64 URZ, [UR5+0x98], UR10 ;  /* 0x0000980a05ff75b2 */ /* 0x0008620008000100 */
[----:B------:R4:W1:Y:S02]  /*0a30*/  SYNCS.EXCH.64 URZ, [UR5+0xa8], UR12 ;  /* 0x0000a80c05ff75b2 */ /* 0x0008640008000100 */
[----:B----4-:R-:W-:Y:S01]  /*0a40*/  NOP ;  /* 0x0000000000007918 */ /* 0x010fe20000000000 */
.L_x_12:
[----:B------:R-:W4:Y:S01]  /*0a50*/  SHFL.IDX PT, R2, R237, RZ, 0x1f ;  /* 0x00001fffed027589 */ /* 0x000f2200000e0000 */
[----:B------:R-:W-:Y:S01]  /*0a60*/  NOP ;  /* 0x0000000000007918 */ /* 0x000fe20000000000 */
[----:B----4-:R-:W-:-:S13]  /*0a70*/  ISETP.NE.AND P0, PT, R2, 0x5, PT ;  /* 0x000000050200780c */ /* 0x010fda0003f05270 */
[----:B------:R-:W-:Y:S05]  /*0a80*/  @P0 BRA `(.L_x_13) ;  /* 0x0000000000580947 */ /* 0x000fea0003800000 */
[----:B---3--:R-:W3:Y:S01]  /*0a90*/  S2UR UR7, SR_CgaCtaId ;  /* 0x00000000000779c3 */ /* 0x008ee20000008800 */
[----:B------:R-:W-:Y:S01]  /*0aa0*/  UMOV UR9, 0x400 ;  /* 0x0000040000097882 */ /* 0x000fe20000000000 */
[----:B--2---:R-:W-:Y:S01]  /*0ab0*/  UMOV UR5, 0x1 ;  /* 0x0000000100057882 */ /* 0x004fe20000000000 */
        /* <DEDUP_REMOVED lines=9> */
[----:B------:R-:W2:Y:S11]  /*0b50*/  FENCE.VIEW.ASYNC.S ;  /* 0x00000000000073c6 */ /* 0x000eb60000000000 */
[----:B--2---:R4:W2:Y:S01]  /*0b60*/  SYNCS.EXCH.64 URZ, [UR7+0xb0], UR10 ;  /* 0x0000b00a07ff75b2 */ /* 0x0048a20008000100 */
[----:B------:R4:W3:Y:S01]  /*0b70*/  SYNCS.EXCH.64 URZ, [UR7+0xd0], UR4 ;  /* 0x0000d00407ff75b2 */ /* 0x0008e20008000100 */
[----:B------:R4:W1:Y:S01]  /*0b80*/  SYNCS.EXCH.64 URZ, [UR7+0xb8], UR10 ;  /* 0x0000b80a07ff75b2 */ /* 0x0008620008000100 */
[----:B------:R4:W1:Y:S01]  /*0b90*/  SYNCS.EXCH.64 URZ, [UR7+0xd8], UR4 ;  /* 0x0000d80407ff75b2 */ /* 0x0008620008000100 */
[----:B------:R4:W1:Y:S01]  /*0ba0*/  SYNCS.EXCH.64 URZ, [UR7+0xc0], UR10 ;  /* 0x0000c00a07ff75b2 */ /* 0x0008620008000100 */
[----:B------:R4:W1:Y:S01]  /*0bb0*/  SYNCS.EXCH.64 URZ, [UR7+0xe0], UR4 ;  /* 0x0000e00407ff75b2 */ /* 0x0008620008000100 */
[----:B------:R4:W1:Y:S01]  /*0bc0*/  SYNCS.EXCH.64 URZ, [UR7+0xc8], UR10 ;  /* 0x0000c80a07ff75b2 */ /* 0x0008620008000100 */
[----:B------:R4:W1:Y:S02]  /*0bd0*/  SYNCS.EXCH.64 URZ, [UR7+0xe8], UR4 ;  /* 0x0000e80407ff75b2 */ /* 0x0008640008000100 */
[----:B----4-:R-:W-:Y:S01]  /*0be0*/  NOP ;  /* 0x0000000000007918 */ /* 0x010fe20000000000 */
.L_x_13:
[----:B------:R-:W4:Y:S01]  /*0bf0*/  SHFL.IDX PT, R2, R237, RZ, 0x1f ;  /* 0x00001fffed027589 */ /* 0x000f2200000e0000 */
[----:B------:R-:W-:Y:S01]  /*0c00*/  NOP ;  /* 0x0000000000007918 */ /* 0x000fe20000000000 */
[----:B----4-:R-:W-:-:S13]  /*0c10*/  ISETP.NE.AND P0, PT, R2, 0x3, PT ;  /* 0x000000030200780c */ /* 0x010fda0003f05270 */
[----:B------:R-:W-:Y:S05]  /*0c20*/  @P0 BRA `(.L_x_14) ;  /* 0x0000000000380947 */ /* 0x000fea0003800000 */
[----:B--23--:R-:W2:Y:S01]  /*0c30*/  S2UR UR5, SR_CgaCtaId ;  /* 0x00000000000579c3 */ /* 0x00cea20000008800 */
        /* <DEDUP_REMOVED lines=13> */
.L_x_14:
[----:B--23--:R-:W2:Y:S01]  /*0d10*/  S2UR UR5, SR_CTAID.X ;  /* 0x00000000000579c3 */ /* 0x00cea20000002500 */
[----:B------:R-:W-:-:S05]  /*0d20*/  CS2R.32 R229, SR_CgaSize ;  /* 0x0000000000e57805 */ /* 0x000fca0000008a00 */
[----:B------:R-:W-:-:S05]  /*0d30*/  IMAD R229, R229, -0xa0, RZ ;  /* 0xffffff60e5e57824 */ /* 0x000fca00078e02ff */
[----:B------:R-:W-:-:S14]  /*0d40*/  R2UR UR9, R229 ;  /* 0x00000000e50972ca */ /* 0x000fdc00000e0000 */
[----:B------:R-:W3:Y:S01]  /*0d50*/  LDCU UR9, c[0x0][UR9+0x2b0] ;  /* 0x00005600090977ac */ /* 0x000ee20008000800 */
[----:B------:R-:W-:Y:S01]  /*0d60*/  NOP ;  /* 0x0000000000007918 */ /* 0x000fe20000000000 */
[----:B------:R-:W-:-:S05]  /*0d70*/  CS2R.32 R229, SR_CgaSize ;  /* 0x0000000000e57805 */ /* 0x000fca0000008a00 */
[----:B------:R-:W-:-:S05]  /*0d80*/  IMAD R229, R229, -0xa0, RZ ;  /* 0xffffff60e5e57824 */ /* 0x000fca00078e02ff */
[----:B------:R-:W-:-:S14]  /*0d90*/  R2UR UR7, R229 ;  /* 0x00000000e50772ca */ /* 0x000fdc00000e0000 */
[----:B------:R-:W4:Y:S01]  /*0da0*/  LDCU UR7, c[0x0][UR7+0x2b4] ;  /* 0x00005680070777ac */ /* 0x000f220008000800 */
[----:B------:R-:W1:Y:S08]  /*0db0*/  S2UR UR4, SR_CTAID.Y ;  /* 0x00000000000479c3 */ /* 0x000e700000002600 */
[----:B------:R-:W4:Y:S01]  /*0dc0*/  LDC R9, c[0x0][0xb24] ;  /* 0x0002c900ff097b82 */ /* 0x000f220000000800 */
[----:B--2---:R-:W-:-:S02]  /*0dd0*/  I2FP.F32.U32 R4, UR5 ;  /* 0x0000000500047c45 */ /* 0x004fc40008201000 */
[----:B------:R-:W-:-:S05]  /*0de0*/  CS2R.32 R5, SR_CgaSize ;  /* 0x0000000000057805 */ /* 0x000fca0000008a00 */
[----:B------:R-:W-:-:S06]  /*0df0*/  IMAD R5, R5, -0xa0, RZ ;  /* 0xffffff6005057824 */ /* 0x000fcc00078e02ff */
[----:B------:R-:W2:Y:S01]  /*0e00*/  LDC R5, c[0x0][R5+0x2a0] ;  /* 0x0000a80005057b82 */ /* 0x000ea20000000800 */
[----:B------:R-:W-:Y:S01]  /*0e10*/  MOV R229, UR5 ;  /* 0x0000000500e57c02 */ /* 0x000fe20008000f00 */
[----:B---3--:R-:W-:Y:S01]  /*0e20*/  FMUL R4, R4, UR9 ;  /* 0x0000000904047c20 */ /* 0x008fe20008400000 */
[----:B-1----:R-:W-:Y:S02]  /*0e30*/  I2FP.F32.U32 R2, UR4 ;  /* 0x0000000400027c45 */ /* 0x002fe40008201000 */
[----:B------:R-:W-:-:S05]  /*0e40*/  CS2R.32 R3, SR_CgaSize ;  /* 0x0000000000037805 */ /* 0x000fca0000008a00 */
[----:B------:R-:W-:-:S06]  /*0e50*/  IMAD R3, R3, -0xa0, RZ ;  /* 0xffffff6003037824 */ /* 0x000fcc00078e02ff */
[----:B------:R-:W1:Y:S01]  /*0e60*/  LDC R3, c[0x0][R3+0x2a4] ;  /* 0x0000a90003037b82 */ /* 0x000e620000000800 */
[----:B------:R-:W3:Y:S01]  /*0e70*/  F2I.U32.TRUNC.NTZ R228, R4 ;  /* 0x0000000400e47305 */ /* 0x000ee2000020f000 */
[----:B------:R-:W-:Y:S01]  /*0e80*/  MOV R219, UR4 ;  /* 0x0000000400db7c02 */ /* 0x000fe20008000f00 */
[----:B----4-:R-:W-:-:S05]  /*0e90*/  FMUL R2, R2, UR7 ;  /* 0x0000000702027c20 */ /* 0x010fca0008400000 */
[----:B------:R-:W-:Y:S01]  /*0ea0*/  BAR.SYNC.DEFER_BLOCKING 0x0 ;  /* 0x0000000000007b1d */ /* 0x000fe20000010000 */
[----:B------:R-:W-:-:S05]  /*0eb0*/  ISETP.GE.AND P0, PT, R9, 0x1, PT ;  /* 0x000000010900780c */ /* 0x000fca0003f06270 */
[----:B------:R-:W4:Y:S02]  /*0ec0*/  F2I.U32.TRUNC.NTZ R218, R2 ;  /* 0x0000000200da7305 */ /* 0x000f24000020f000 */
[----:B------:R-:W1:Y:S01]  /*0ed0*/  S2UR UR36, SR_CTAID.Z ;  /* 0x00000000002479c3 */ /* 0x000e620000002700 */
[----:B---3--:R-:W-:-:S05]  /*0ee0*/  IADD3 R228, PT, PT, -R228, RZ, RZ ;  /* 0x000000ffe4e47210 */ /* 0x008fca0007ffe1ff */
[----:B--2---:R-:W-:Y:S01]  /*0ef0*/  IMAD R228, R5, R228, UR5 ;  /* 0x0000000505e47e24 */ /* 0x004fe2000f8e02e4 */
[----:B----4-:R-:W-:-:S05]  /*0f00*/  IADD3 R218, PT, PT, -R218, RZ, RZ ;  /* 0x000000ffdada7210 */ /* 0x010fca0007ffe1ff */
[----:B-1----:R-:W-:Y:S01]  /*0f10*/  IMAD R218, R3, R218, UR4 ;  /* 0x0000000403da7e24 */ /* 0x002fe2000f8e02da */
[----:B------:R-:W-:Y:S06]  /*0f20*/  @!P0 BRA `(.L_x_15) ;  /* 0x0000000000b88947 */ /* 0x000fec0003800000 */
[----:B------:R-:W1:Y:S01]  /*0f30*/  LDC.64 R4, c[0x0][0xb18] ;  /* 0x0002c600ff047b82 */ /* 0x000e620000000a00 */
[----:B------:R-:W-:-:S07]  /*0f40*/  ISETP.NE.AND P0, PT, R9, 0x1, PT ;  /* 0x000000010900780c */ /* 0x000fce0003f05270 */
[----:B------:R-:W2:Y:S08]  /*0f50*/  LDC R10, c[0x0][0xb0c] ;  /* 0x0002c300ff0a7b82 */ /* 0x000eb00000000800 */
[----:B------:R-:W3:Y:S08]  /*0f60*/  LDC R11, c[0x0][0x370] ;  /* 0x0000dc00ff0b7b82 */ /* 0x000ef00000000800 */
[----:B------:R-:W4:Y:S01]  /*0f70*/  LDC R12, c[0x0][0x374] ;  /* 0x0000dd00ff0c7b82 */ /* 0x000f220000000800 */
[----:B-1----:R-:W-:-:S07]  /*0f80*/  ISETP.NE.AND P1, PT, R4, 0x1, PT ;  /* 0x000000010400780c */ /* 0x002fce0003f25270 */
[----:B------:R-:W3:Y:S01]  /*0f90*/  LDC.64 R6, c[0x0][0xb10] ;  /* 0x0002c400ff067b82 */ /* 0x000ee20000000a00 */
[----:B--2---:R-:W-:-:S07]  /*0fa0*/  ISETP.NE.AND P2, PT, R10, 0x1, PT ;  /* 0x000000010a00780c */ /* 0x004fce0003f45270 */
[----:B------:R-:W1:Y:S08]  /*0fb0*/  LDC R8, c[0x0][0xb20] ;  /* 0x0002c800ff087b82 */ /* 0x000e700000000800 */
[----:B------:R-:W2:Y:S01]  /*0fc0*/  LDC.64 R2, c[0x0][0xb28] ;  /* 0x0002ca00ff027b82 */ /* 0x000ea20000000a00 */
[----:B----4-:R-:W-:-:S04]  /*0fd0*/  IMAD.HI.U32 R13, R12, R5, RZ ;  /* 0x000000050c0d7227 */ /* 0x010fc800078e00ff */
[----:B------:R-:W-:-:S04]  /*0fe0*/  IMAD.HI.U32 R5, R219, R5, RZ ;  /* 0x00000005db057227 */ /* 0x000fc800078e00ff */
[----:B---3--:R-:W-:-:S04]  /*0ff0*/  IMAD.HI.U32 R14, R11, R6, RZ ;  /* 0x000000060b0e7227 */ /* 0x008fc800078e00ff */
[----:B------:R-:W-:Y:S01]  /*1000*/  IMAD.HI.U32 R16, R229, R6, RZ ;  /* 0x00000006e5107227 */ /* 0x000fe200078e00ff */
[-C--:B------:R-:W-:Y:S02]  /*1010*/  @P2 SHF.R.U32.HI R11, RZ, R7.reuse, R14 ;  /* 0x00000007ff0b2219 */ /* 0x080fe4000001160e */
[-C--:B-1----:R-:W-:Y:S02]  /*1020*/  @P1 SHF.R.U32.HI R12, RZ, R8.reuse, R13 ;  /* 0x00000008ff0c1219 */ /* 0x082fe4000001160d */
[----:B------:R-:W-:Y:S02]  /*1030*/  SHF.R.U32.HI R8, RZ, R8, R5 ;  /* 0x00000008ff087219 */ /* 0x000fe40000011605 */
[----:B------:R-:W-:Y:S02]  /*1040*/  SHF.R.U32.HI R16, RZ, R7, R16 ;  /* 0x00000007ff107219 */ /* 0x000fe40000011610 */
[----:B------:R-:W-:Y:S01]  /*1050*/  SEL R5, R219, R8, !P1 ;  /* 0x00000008db057207 */ /* 0x000fe20004800000 */
[----:B--2---:R-:W-:Y:S01]  /*1060*/  IMAD.HI.U32 R14, R12, R2, RZ ;  /* 0x000000020c0e7227 */ /* 0x004fe200078e00ff */
[----:B------:R-:W-:-:S03]  /*1070*/  SEL R7, R229, R16, !P2 ;  /* 0x00000010e5077207 */ /* 0x000fc60005000000 */
[----:B------:R-:W-:Y:S01]  /*1080*/  IMAD.HI.U32 R6, R11, R2, RZ ;  /* 0x000000020b067227 */ /* 0x000fe200078e00ff */
[----:B------:R-:W-:-:S04]  /*1090*/  @P0 SHF.R.U32.HI R12, RZ, R3, R14 ;  /* 0x00000003ff0c0219 */ /* 0x000fc8000001160e */
[----:B------:R-:W-:Y:S01]  /*10a0*/  @P0 SHF.R.U32.HI R11, RZ, R3, R6 ;  /* 0x00000003ff0b0219 */ /* 0x000fe20000011606 */
[----:B------:R-:W-:-:S04]  /*10b0*/  IMAD R12, R12, R9, RZ ;  /* 0x000000090c0c7224 */ /* 0x000fc800078e02ff */
[----:B------:R-:W-:Y:S01]  /*10c0*/  IMAD R6, R11, R9, RZ ;  /* 0x000000090b067224 */ /* 0x000fe200078e02ff */
[----:B------:R-:W-:-:S04]  /*10d0*/  ISETP.GE.AND P1, PT, R5, R12, PT ;  /* 0x0000000c0500720c */ /* 0x000fc80003f26270 */
[----:B------:R-:W-:Y:S01]  /*10e0*/  ISETP.GE.OR P1, PT, R7, R6, P1 ;  /* 0x000000060700720c */ /* 0x000fe20000f26670 */
[----:B------:R-:W-:-:S05]  /*10f0*/  IMAD.HI.U32 R6, R5, R2, RZ ;  /* 0x0000000205067227 */ /* 0x000fca00078e00ff */
[----:B------:R-:W-:-:S04]  /*1100*/  SHF.R.U32.HI R6, RZ, R3, R6 ;  /* 0x00000003ff067219 */ /* 0x000fc80000011606 */
[----:B------:R-:W-:-:S03]  /*1110*/  SEL R6, R5, R6, !P0 ;  /* 0x0000000605067207 */ /* 0x000fc60004000000 */
[----:B------:R-:W-:Y:S01]  /*1120*/  @!P1 IMAD.HI.U32 R8, R7, R2, RZ ;  /* 0x0000000207089227 */ /* 0x000fe200078e00ff */
[----:B------:R-:W-:-:S04]  /*1130*/  IADD3 R2, PT, PT, -R6, RZ, RZ ;  /* 0x000000ff06027210 */ /* 0x000fc80007ffe1ff */
[----:B------:R-:W-:Y:S01]  /*1140*/  @!P1 SHF.R.U32.HI R8, RZ, R3, R8 ;  /* 0x00000003ff089219 */ /* 0x000fe20000011608 */
[----:B------:R-:W-:-:S03]  /*1150*/  IMAD R2, R9, R2, R5 ;  /* 0x0000000209027224 */ /* 0x000fc600078e0205 */
[----:B------:R-:W-:Y:S02]  /*1160*/  @!P1 SEL R3, R7, R8, !P0 ;  /* 0x0000000807039207 */ /* 0x000fe40004000000 */
[----:B------:R-:W-:-:S03]  /*1170*/  IADD3 R8, PT, PT, -R5, RZ, RZ ;  /* 0x000000ff05087210 */ /* 0x000fc60007ffe1ff */
[--C-:B------:R-:W-:Y:S02]  /*1180*/  @!P1 IMAD.IADD R6, R6, 0x1, -R3.reuse ;  /* 0x0000000106069824 */ /* 0x100fe400078e0a03 */
[----:B------:R-:W-:Y:S01]  /*1190*/  @!P1 IMAD R3, R2, R11, R3 ;  /* 0x0000000b02039224 */ /* 0x000fe200078e0203 */
[----:B------:R-:W-:Y:S01]  /*11a0*/  IADD3 R2, PT, PT, -R7, RZ, RZ ;  /* 0x000000ff07027210 */ /* 0x000fe20007ffe1ff */
[----:B------:R-:W-:Y:S02]  /*11b0*/  @!P1 IMAD R5, R6, R9, R7 ;  /* 0x0000000906059224 */ /* 0x000fe400078e0207 */
[----:B------:R-:W-:Y:S02]  /*11c0*/  IMAD R8, R4, R8, R219 ;  /* 0x0000000804087224 */ /* 0x000fe400078e02db */
[----:B------:R-:W-:Y:S02]  /*11d0*/  @!P1 IMAD.MOV.U32 R7, RZ, RZ, R3 ;  /* 0x000000ffff079224 */ /* 0x000fe400078e0003 */
[----:B------:R-:W-:-:S02]  /*11e0*/  IMAD R2, R10, R2, R229 ;  /* 0x000000020a027224 */ /* 0x000fc400078e02e5 */
[----:B------:R-:W-:Y:S02]  /*11f0*/  IMAD R219, R5, R4, R8 ;  /* 0x0000000405db7224 */ /* 0x000fe400078e0208 */
[----:B------:R-:W-:Y:S02]  /*1200*/  IMAD R229, R7, R10, R2 ;  /* 0x0000000a07e57224 */ /* 0x000fe400078e0202 */
.L_x_15:
[----:B------:R-:W1:Y:S01]  /*1210*/  LDCU UR4, c[0x0][0xb30] ;  /* 0x00016600ff0477ac */ /* 0x000e620008000800 */
[----:B------:R-:W2:Y:S08]  /*1220*/  S2UR UR37, SR_CgaCtaId ;  /* 0x00000000002579c3 */ /* 0x000eb00000008800 */
[----:B------:R-:W3:Y:S01]  /*1230*/  LDC R102, c[0x0][0xb24] ;  /* 0x0002c900ff667b82 */ /* 0x000ee20000000800 */
[----:B-1----:R-:W-:-:S09]  /*1240*/  UISETP.NE.AND UP1, UPT, UR4, 0x1, UPT ;  /* 0x000000010400788c */ /* 0x002fd2000bf25270 */
[----:B--2---:R-:W-:Y:S05]  /*1250*/  BRA.U UP1, `(.L_x_16) ;  /* 0x0000000101407547 */ /* 0x004fea000b800000 */
[----:B------:R-:W1:Y:S08]  /*1260*/  LDC.64 R4, c[0x0][0xb10] ;  /* 0x0002c400ff047b82 */ /* 0x000e700000000a00 */
[----:B------:R-:W2:Y:S08]  /*1270*/  LDC.64 R2, c[0x0][0xb18] ;  /* 0x0002c600ff027b82 */ /* 0x000eb00000000a00 */
[----:B------:R-:W4:Y:S08]  /*1280*/  LDC R6, c[0x0][0xb20] ;  /* 0x0002c800ff067b82 */ /* 0x000f300000000800 */
[----:B------:R-:W3:Y:S01]  /*1290*/  LDC R8, c[0x0][0xb0c] ;  /* 0x0002c300ff087b82 */ /* 0x000ee20000000800 */
[----:B-1----:R-:W-:-:S05]  /*12a0*/  IMAD.HI.U32 R4, R229, R4, RZ ;  /* 0x00000004e5047227 */ /* 0x002fca00078e00ff */
[----:B------:R-:W-:Y:S01]  /*12b0*/  SHF.R.U32.HI R4, RZ, R5, R4 ;  /* 0x00000005ff047219 */ /* 0x000fe20000011604 */
[----:B--2---:R-:W-:Y:S01]  /*12c0*/  IMAD.HI.U32 R3, R219, R3, RZ ;  /* 0x00000003db037227 */ /* 0x004fe200078e00ff */
[----:B------:R-:W-:-:S04]  /*12d0*/  ISETP.NE.AND P0, PT, R2, 0x1, PT ;  /* 0x000000010200780c */ /* 0x000fc80003f05270 */
[----:B----4-:R-:W-:-:S04]  /*12e0*/  SHF.R.U32.HI R6, RZ, R6, R3 ;  /* 0x00000006ff067219 */ /* 0x010fc80000011603 */
[----:B------:R-:W-:Y:S02]  /*12f0*/  SEL R3, R219, R6, !P0 ;  /* 0x00000006db037207 */ /* 0x000fe40004000000 */
[----:B---3--:R-:W-:-:S04]  /*1300*/  ISETP.NE.AND P1, PT, R8, 0x1, PT ;  /* 0x000000010800780c */ /* 0x008fc80003f25270 */
[----:B------:R-:W-:-:S05]  /*1310*/  SEL R4, R229, R4, !P1 ;  /* 0x00000004e5047207 */ /* 0x000fca0004800000 */
[----:B------:R-:W-:Y:S02]  /*1320*/  IMAD.IADD R5, R3, 0x1, -R4 ;  /* 0x0000000103057824 */ /* 0x000fe400078e0a04 */
[----:B------:R-:W-:Y:S02]  /*1330*/  IMAD.IADD R3, R4, 0x1, -R3 ;  /* 0x0000000104037824 */ /* 0x000fe400078e0a03 */
[----:B------:R-:W-:Y:S02]  /*1340*/  IMAD R229, R5, R8, R229 ;  /* 0x0000000805e57224 */ /* 0x000fe400078e02e5 */
[----:B------:R-:W-:-:S07]  /*1350*/  IMAD R219, R3, R2, R219 ;  /* 0x0000000203db7224 */ /* 0x000fce00078e02db */
.L_x_16:
[----:B------:R-:W-:Y:S01]  /*1360*/  BAR.SYNC.DEFER_BLOCKING 0x0 ;  /* 0x0000000000007b1d */ /* 0x000fe20000010000 */
[----:B------:R-:W-:Y:S01]  /*1370*/  UISETP.NE.AND UP1, UPT, UR8, 0x2, UPT ;  /* 0x000000020800788c */ /* 0x000fe2000bf25270 */
[----:B------:R-:W-:Y:S02]  /*1380*/  ISETP.NE.OR P5, PT, R0, 0x2, !P5 ;  /* 0x000000020000780c */ /* 0x000fe40006fa5670 */
[----:B------:R-:W-:-:S06]  /*1390*/  LOP3.LUT R2, R234, 0x1f, RZ, 0xc0, !PT ;  /* 0x0000001fea027812 */ /* 0x000fcc00078ec0ff */
[----:B------:R-:W-:Y:S05]  /*13a0*/  BRA.U UP1, `(.L_x_17) ;  /* 0x0000001101cc7547 */ /* 0x000fea000b800000 */
[----:B------:R-:W1:Y:S01]  /*13b0*/  LDCU UR15, c[0x0][0x38c] ;  /* 0x00007180ff0f77ac */ /* 0x000e620008000800 */
[----:B------:R-:W2:Y:S01]  /*13c0*/  LDC R9, c[0x0][0x370] ;  /* 0x0000dc00ff097b82 */ /* 0x000ea20000000800 */
[----:B------:R-:W-:Y:S01]  /*13d0*/  PLOP3.LUT P1, PT, PT, PT, UP2, 0x80, 0x8 ;  /* 0x000000000008781c */ /* 0x000fe20003f2f028 */
[----:B------:R-:W-:Y:S01]  /*13e0*/  HFMA2 R12, -RZ, RZ, 0, 0 ;  /* 0x00000000ff0c7431 */ /* 0x000fe200000001ff */
[----:B------:R-:W-:Y:S01]  /*13f0*/  ISETP.EQ.OR P4, PT, R2, RZ, P5 ;  /* 0x000000ff0200720c */ /* 0x000fe20002f82670 */
[----:B------:R-:W-:Y:S01]  /*1400*/  IMAD.MOV.U32 R15, RZ, RZ, 0x1 ;  /* 0x00000001ff0f7424 */ /* 0x000fe200078e00ff */
[----:B------:R-:W-:Y:S01]  /*1410*/  PLOP3.LUT P1, PT, P1, PT, PT, 0x8, 0x80 ;  /* 0x000000000080781c */ /* 0x000fe20000f2e170 */
[----:B------:R-:W-:Y:S01]  /*1420*/  IMAD.MOV.U32 R14, RZ, RZ, RZ ;  /* 0x000000ffff0e7224 */ /* 0x000fe200078e00ff */
[----:B------:R-:W-:Y:S01]  /*1430*/  MOV R8, 0x1 ;  /* 0x0000000100087802 */ /* 0x000fe20000000f00 */
[----:B------:R-:W4:Y:S01]  /*1440*/  LDC R0, c[0x0][0x374] ;  /* 0x0000dd00ff007b82 */ /* 0x000f220000000800 */
[----:B------:R-:W-:Y:S01]  /*1450*/  IMAD.MOV.U32 R10, RZ, RZ, RZ ;  /* 0x000000ffff0a7224 */ /* 0x000fe200078e00ff */
[----:B------:R-:W2:Y:S01]  /*1460*/  LDCU.64 UR24, c[0x0][0x348] ;  /* 0x00006900ff1877ac */ /* 0x000ea20008000a00 */
[----:B------:R-:W-:Y:S01]  /*1470*/  UMOV UR13, URZ ;  /* 0x000000ff000d7c82 */ /* 0x000fe20008000000 */
[----:B-1----:R-:W-:-:S04]  /*1480*/  UIADD3 UR5, UPT, UPT, UR15, 0x7f, URZ ;  /* 0x0000007f0f057890 */ /* 0x002fc8000fffe0ff */
[----:B------:R-:W-:-:S04]  /*1490*/  USHF.R.S32.HI UR4, URZ, 0x1f, UR5 ;  /* 0x0000001fff047899 */ /* 0x000fc80008011405 */
[----:B------:R-:W-:-:S04]  /*14a0*/  ULEA.HI UR4, UR4, UR5, URZ, 0x7 ;  /* 0x0000000504047291 */ /* 0x000fc8000f8f38ff */
[----:B------:R-:W-:Y:S02]  /*14b0*/  USHF.R.S32.HI UR22, URZ, 0x7, UR4 ;  /* 0x00000007ff167899 */ /* 0x000fe40008011404 */
[----:B------:R-:W-:Y:S02]  /*14c0*/  UIADD3 UR4, UPT, UPT, UR15, -0x1, URZ ;  /* 0xffffffff0f047890 */ /* 0x000fe4000fffe0ff */
[----:B------:R-:W-:Y:S02]  /*14d0*/  UISETP.LT.U32.AND UP0, UPT, UR22, 0x7, UPT ;  /* 0x000000071600788c */ /* 0x000fe4000bf01070 */
[----:B------:R-:W-:Y:S02]  /*14e0*/  UISETP.GE.U32.AND UP1, UPT, UR4, -0xff, UPT ;  /* 0xffffff010400788c */ /* 0x000fe4000bf26070 */
[----:B------:R-:W-:Y:S02]  /*14f0*/  USEL UR21, UR22, 0x7, UP0 ;  /* 0x0000000716157887 */ /* 0x000fe40008000000 */
[----:B------:R-:W-:-:S02]  /*1500*/  UIADD3 UR15, UPT, UPT, UR15, 0xfe, URZ ;  /* 0x000000fe0f0f7890 */ /* 0x000fc4000fffe0ff */
[----:B------:R-:W-:Y:S02]  /*1510*/  UIADD3 UR7, UPT, UPT, UR21, -0x1, URZ ;  /* 0xffffffff15077890 */ /* 0x000fe4000fffe0ff */
[----:B------:R-:W-:-:S03]  /*1520*/  UIADD3 UR14, UPT, UPT, UR22, -UR21, URZ ;  /* 0x80000015160e7290 */ /* 0x000fc6000fffe0ff */
[----:B------:R-:W-:-:S04]  /*1530*/  @UP1 UIADD3 UR7, UPT, UPT, UR21, URZ, URZ ;  /* 0x000000ff15071290 */ /* 0x000fc8000fffe0ff */
[----:B--2---:R-:W-:-:S12]  /*1540*/  UIADD3 UR7, UPT, UPT, UR7, 0x1, URZ ;  /* 0x0000000107077890 */ /* 0x004fd8000fffe0ff */
.L_x_35:
[----:B------:R-:W-:Y:S01]  /*1550*/  UISETP.NE.AND UP0, UPT, UR37, URZ, UPT ;  /* 0x000000ff2500728c */ /* 0x000fe2000bf05270 */
[----:B------:R-:W1:Y:S08]  /*1560*/  S2UR UR37, SR_CgaCtaId ;  /* 0x00000000002579c3 */ /* 0x000e700000008800 */
[----:B------:R-:W-:Y:S05]  /*1570*/  BRA.U UP0, `(.L_x_18) ;  /* 0x0000000100347547 */ /* 0x000fea000b800000 */
[----:B------:R-:W2:Y:S01]  /*1580*/  S2R R2, SR_CgaCtaId ;  /* 0x0000000000027919 */ /* 0x000ea20000008800 */
[----:B------:R-:W-:-:S04]  /*1590*/  MOV R3, 0x400 ;  /* 0x0000040000037802 */ /* 0x000fc80000000f00 */
[----:B--2---:R-:W-:Y:S02]  /*15a0*/  LEA R3, R2, R3, 0x18 ;  /* 0x0000000302037211 */ /* 0x004fe400078ec0ff */
[----:B------:R-:W-:-:S03]  /*15b0*/  SHF.L.U32 R2, R8, 0x1f, RZ ;  /* 0x0000001f08027819 */ /* 0x000fc600000006ff */
[----:B------:R-:W-:-:S04]  /*15c0*/  IMAD R3, R10, 0x8, R3 ;  /* 0x000000080a037824 */ /* 0x000fc800078e0203 */
[----:B------:R-:W2:Y:S02]  /*15d0*/  SYNCS.PHASECHK.TRANS64.TRYWAIT P0, [R3+URZ+0x100], R2 ;  /* 0x00010002030075a7 */ /* 0x000ea400080011ff */
[----:B--2---:R-:W-:Y:S05]  /*15e0*/  @!P0 BRA `(.L_x_19) ;  /* 0x0000006000ec8947 */ /* 0x004fea0003800000 */
.L_x_100:
[----:B------:R-:W-:Y:S01]  /*15f0*/  VIADD R10, R10, 0x1 ;  /* 0x000000010a0a7836 */ /* 0x000fe20000000000 */
[----:B------:R2:W-:Y:S04]  /*1600*/  SYNCS.ARRIVE.TRANS64.A1T0 RZ, [R3+URZ+0xf0], RZ ;  /* 0x0000f0ff03ff79a7 */ /* 0x0005e800081000ff */
[----:B------:R-:W-:-:S04]  /*1610*/  ISETP.NE.AND P0, PT, R10, 0x2, PT ;  /* 0x000000020a00780c */ /* 0x000fc80003f05270 */
[----:B------:R-:W-:Y:S02]  /*1620*/  SEL R10, R10, RZ, P0 ;  /* 0x000000ff0a0a7207 */ /* 0x000fe40000000000 */
[----:B--2---:R-:W-:-:S04]  /*1630*/  SEL R3, RZ, 0x1, P0 ;  /* 0x00000001ff037807 */ /* 0x004fc80000000000 */
[----:B------:R-:W-:-:S07]  /*1640*/  LOP3.LUT R8, R8, R3, RZ, 0x3c, !PT ;  /* 0x0000000308087212 */ /* 0x000fce00078e3cff */
.L_x_18:
[----:B------:R-:W-:Y:S01]  /*1650*/  UMOV UR4, 0x400 ;  /* 0x0000040000047882 */ /* 0x000fe20000000000 */
[----:B------:R-:W-:Y:S01]  /*1660*/  SHF.L.U32 R2, R15, 0x1f, RZ ;  /* 0x0000001f0f027819 */ /* 0x000fe200000006ff */
[----:B-1----:R-:W-:Y:S01]  /*1670*/  ULEA UR4, UR37, UR4, 0x18 ;  /* 0x0000000425047291 */ /* 0x002fe2000f8ec0ff */
[----:B------:R-:W-:Y:S01]  /*1680*/  R2UR UR35, R229 ;  /* 0x00000000e52372ca */ /* 0x000fe200000e0000 */
[----:B------:R-:W-:Y:S01]  /*1690*/  UISETP.GE.U32.AND UP0, UPT, UR15, 0xff, UPT ;  /* 0x000000ff0f00788c */ /* 0x000fe2000bf06070 */
[----:B------:R-:W-:Y:S01]  /*16a0*/  R2UR UR11, R219 ;  /* 0x00000000db0b72ca */ /* 0x000fe200000e0000 */
[----:B------:R-:W-:Y:S01]  /*16b0*/  ULEA UR5, UR13, UR4, 0x3 ;  /* 0x000000040d057291 */ /* 0x000fe2000f8e18ff */
[----:B------:R-:W-:-:S08]  /*16c0*/  UMOV UR23, URZ ;  /* 0x000000ff00177c82 */ /* 0x000fd00008000000 */
[----:B------:R1:W2:Y:S01]  /*16d0*/  SYNCS.PHASECHK.TRANS64.TRYWAIT P0, [UR5+0x38], R2 ;  /* 0x00003802ff0075a7 */ /* 0x0002a20008001105 */
[----:B------:R-:W-:Y:S02]  /*16e0*/  USHF.L.U32 UR35, UR35, 0x7, URZ ;  /* 0x0000000723237899 */ /* 0x000fe400080006ff */
[----:B------:R-:W-:Y:S01]  /*16f0*/  UIMAD UR11, UR11, 0x60, URZ ;  /* 0x000000600b0b78a4 */ /* 0x000fe2000f8e02ff */
[----:B------:R-:W-:Y:S11]  /*1700*/  BRA.U !UP0, `(.L_x_20) ;  /* 0x0000000108a87547 */ /* 0x000ff6000b800000 */
[----:B------:R-:W-:Y:S01]  /*1710*/  UMOV UR16, URZ ;  /* 0x000000ff00107c82 */ /* 0x000fe20008000000 */
[----:B------:R-:W-:-:S05]  /*1720*/  UMOV UR6, UR13 ;  /* 0x0000000d00067c82 */ /* 0x000fca0008000000 */
.L_x_25:
[----:B--2---:R-:W-:Y:S01]  /*1730*/  @!P5 MOV R3, 0x7000 ;  /* 0x000070000003d802 */ /* 0x004fe20000000f00 */
[----:B-1----:R-:W-:Y:S01]  /*1740*/  ULEA UR33, UR6, UR4, 0x3 ;  /* 0x0000000406217291 */ /* 0x002fe2000f8e18ff */
[----:B--2---:R-:W-:Y:S11]  /*1750*/  @P0 BRA `(.L_x_21) ;  /* 0x00000000000c0947 */ /* 0x004ff60003800000 */
[----:B------:R-:W-:Y:S04]  /*1760*/  SHF.L.U32 R5, R15, 0x1f, RZ ;  /* 0x0000001f0f057819 */ /* 0x000fe800000006ff */
[----:B------:R-:W2:Y:S02]  /*1770*/  SYNCS.PHASECHK.TRANS64.TRYWAIT P0, [UR33+0x38], R5 ;  /* 0x00003805ff0075a7 */ /* 0x000ea40008001121 */
[----:B--2---:R-:W-:Y:S05]  /*1780*/  @!P0 BRA `(.L_x_22) ;  /* 0x0000006000988947 */ /* 0x004fea0003800000 */
.L_x_21:
[----:B------:R2:W-:Y:S01]  /*1790*/  @!P5 SYNCS.ARRIVE.TRANS64 RZ, [UR33], R3 ;  /* 0x00000003ffffd9a7 */ /* 0x0005e20008000021 */
[----:B------:R-:W-:Y:S04]  /*17a0*/  BSSY.RECONVERGENT B0, `(.L_x_23) ;  /* 0x0000003000007945 */ /* 0x000fe80003800200 */
[----:B------:R-:W-:Y:S05]  /*17b0*/  @P4 BRA `(.L_x_24) ;  /* 0x0000000000044947 */ /* 0x000fea0003800000 */
[----:B------:R-:W-:Y:S05]  /*17c0*/  BPT.TRAP 0x1 ;  /* 0x000000040000795c */ /* 0x000fea0000300000 */
.L_x_24:
[----:B------:R-:W-:Y:S05]  /*17d0*/  BSYNC.RECONVERGENT B0 ;  /* 0x0000000000007941 */ /* 0x000fea0003800200 */
.L_x_23:
[----:B------:R-:W-:Y:S02]  /*17e0*/  UIADD3 UR13, UPT, UPT, UR6, 0x1, URZ ;  /* 0x00000001060d7890 */ /* 0x000fe4000fffe0ff */
[----:B------:R-:W-:Y:S02]  /*17f0*/  UIADD3 UR18, UP1, UPT, UR24, 0x80, URZ ;  /* 0x0000008018127890 */ /* 0x000fe4000ff3e0ff */
[----:B------:R-:W-:Y:S02]  /*1800*/  UISETP.NE.AND UP0, UPT, UR13, 0x7, UPT ;  /* 0x000000070d00788c */ /* 0x000fe4000bf05270 */
[----:B------:R-:W-:Y:S02]  /*1810*/  ULEA UR32, UR6, UR4, 0xe ;  /* 0x0000000406207291 */ /* 0x000fe4000f8e70ff */
[----:B------:R-:W-:Y:S02]  /*1820*/  USEL UR9, URZ, 0x1, UP0 ;  /* 0x00000001ff097887 */ /* 0x000fe40008000000 */
[----:B------:R-:W-:Y:S02]  /*1830*/  USEL UR13, UR13, URZ, UP0 ;  /* 0x000000ff0d0d7287 */ /* 0x000fe40008000000 */
[----:B------:R-:W-:Y:S02]  /*1840*/  USHF.L.U32 UR34, UR16, 0x7, URZ ;  /* 0x0000000710227899 */ /* 0x000fe400080006ff */
[----:B------:R-:W-:Y:S01]  /*1850*/  ULEA UR8, UR13, UR4, 0x3 ;  /* 0x000000040d087291 */ /* 0x000fe2000f8e18ff */
[----:B------:R-:W-:Y:S01]  /*1860*/  LOP3.LUT R15, R15, UR9, RZ, 0x3c, !PT ;  /* 0x000000090f0f7c12 */ /* 0x000fe2000f8e3cff */
[----:B------:R-:W-:Y:S02]  /*1870*/  UIADD3.X UR19, UPT, UPT, URZ, UR25, URZ, UP1, !UPT ;  /* 0x00000019ff137290 */ /* 0x000fe40008ffe4ff */
[----:B------:R-:W-:Y:S01]  /*1880*/  UIADD3 UR32, UPT, UPT, UR32, 0x6300, URZ ;  /* 0x0000630020207890 */ /* 0x000fe2000fffe0ff */
[----:B-1----:R-:W-:Y:S01]  /*1890*/  SHF.L.U32 R2, R15, 0x1f, RZ ;  /* 0x0000001f0f027819 */ /* 0x002fe200000006ff */
[----:B------:R-:W-:Y:S02]  /*18a0*/  UIMAD UR5, UR6, 0x3000, UR4 ;  /* 0x00003000060578a4 */ /* 0x000fe4000f8e0204 */
[----:B------:R-:W-:Y:S01]  /*18b0*/  UIADD3 UR26, UP0, UPT, UR24, 0x180, URZ ;  /* 0x00000180181a7890 */ /* 0x000fe2000ff1e0ff */
[----:B------:R1:W1:Y:S01]  /*18c0*/  SYNCS.PHASECHK.TRANS64.TRYWAIT P0, [UR8+0x38], R2 ;  /* 0x00003802ff0075a7 */ /* 0x0002620008001108 */
[----:B------:R-:W-:Y:S01]  /*18d0*/  UMOV UR28, 0x0 ;  /* 0x00000000001c7882 */ /* 0x000fe20000000000 */
[----:B------:R-:W-:Y:S01]  /*18e0*/  UMOV UR29, 0x10000000 ;  /* 0x10000000001d7882 */ /* 0x000fe20000000000 */
[----:B------:R-:W-:Y:S01]  /*18f0*/  UIADD3 UR8, UPT, UPT, UR5, 0x22300, URZ ;  /* 0x0002230005087890 */ /* 0x000fe2000fffe0ff */
[----:B------:R1:W-:Y:S01]  /*1900*/  UTMALDG.3D [UR32], [UR18], desc[UR28] ;  /* 0x00001c20120075b4 */ /* 0x0003e20008011000 */
[----:B------:R-:W-:Y:S02]  /*1910*/  UIADD3.X UR27, UPT, UPT, URZ, UR25, URZ, UP0, !UPT ;  /* 0x00000019ff1b7290 */ /* 0x000fe400087fe4ff */
[----:B------:R-:W-:Y:S01]  /*1920*/  UIADD3 UR16, UPT, UPT, UR16, 0x1, URZ ;  /* 0x0000000110107890 */ /* 0x000fe2000fffe0ff */
[----:B------:R-:W-:Y:S01]  /*1930*/  UMOV UR12, UR36 ;  /* 0x00000024000c7c82 */ /* 0x000fe20008000000 */
[----:B------:R-:W-:Y:S01]  /*1940*/  UMOV UR9, UR33 ;  /* 0x0000002100097c82 */ /* 0x000fe20008000000 */
[----:B------:R-:W-:Y:S01]  /*1950*/  UMOV UR10, UR34 ;  /* 0x00000022000a7c82 */ /* 0x000fe20008000000 */
[----:B------:R-:W-:Y:S03]  /*1960*/  UISETP.NE.AND UP0, UPT, UR16, UR7, UPT ;  /* 0x000000071000728c */ /* 0x000fe6000bf05270 */
[----:B------:R1:W-:Y:S01]  /*1970*/  UTMALDG.3D [UR8], [UR26], desc[UR28] ;  /* 0x00001c081a0075b4 */ /* 0x0003e20008011000 */
[----:B------:R-:W-:Y:S01]  /*1980*/  UMOV UR23, UR7 ;  /* 0x0000000700177c82 */ /* 0x000fe20008000000 */
[----:B------:R-:W-:Y:S04]  /*1990*/  UMOV UR6, UR13 ;  /* 0x0000000d00067c82 */ /* 0x000fe80008000000 */
[----:B------:R-:W-:Y:S05]  /*19a0*/  BRA.U UP0, `(.L_x_25) ;  /* 0xfffffffd00607547 */ /* 0x000fea000b83ffff */
.L_x_20:
[----:B------:R-:W-:Y:S01]  /*19b0*/  ULEA UR5, UR13, UR4, 0x3 ;  /* 0x000000040d057291 */ /* 0x000fe2000f8e18ff */
[----:B-1----:R-:W-:Y:S01]  /*19c0*/  SHF.L.U32 R2, R15, 0x1f, RZ ;  /* 0x0000001f0f027819 */ /* 0x002fe200000006ff */
[----:B------:R-:W-:Y:S01]  /*19d0*/  @!P1 SYNCS.ARRIVE.TRANS64.A1T0 RZ, [UR4+0x88], RZ ;  /* 0x000088ffffff99a7 */ /* 0x000fe20008100004 */
[----:B------:R-:W-:-:S06]  /*19e0*/  UISETP.GT.AND UP0, UPT, UR22, UR21, UPT ;  /* 0x000000151600728c */ /* 0x000fcc000bf04270 */
[----:B--2---:R1:W2:Y:S03]  /*19f0*/  SYNCS.PHASECHK.TRANS64.TRYWAIT P0, [UR5+0x38], R2 ;  /* 0x00003802ff0075a7 */ /* 0x0042a60008001105 */
[----:B------:R-:W-:Y:S05]  /*1a00*/  BRA.U !UP0, `(.L_x_26) ;  /* 0x0000000108ac7547 */ /* 0x000fea000b800000 */
[----:B------:R-:W-:Y:S01]  /*1a10*/  UIADD3 UR26, UPT, UPT, UR14, UR23, URZ ;  /* 0x000000170e1a7290 */ /* 0x000fe2000fffe0ff */
[----:B------:R-:W-:-:S11]  /*1a20*/  UMOV UR6, UR13 ;  /* 0x0000000d00067c82 */ /* 0x000fd60008000000 */
.L_x_31:
[----:B--2---:R-:W-:Y:S01]  /*1a30*/  @!P5 MOV R3, 0x7000 ;  /* 0x000070000003d802 */ /* 0x004fe20000000f00 */
[----:B-1----:R-:W-:Y:S01]  /*1a40*/  ULEA UR17, UR6, UR4, 0x3 ;  /* 0x0000000406117291 */ /* 0x002fe2000f8e18ff */
[----:B--2---:R-:W-:Y:S11]  /*1a50*/  @P0 BRA `(.L_x_27) ;  /* 0x00000000000c0947 */ /* 0x004ff60003800000 */
[----:B------:R-:W-:Y:S04]  /*1a60*/  SHF.L.U32 R5, R15, 0x1f, RZ ;  /* 0x0000001f0f057819 */ /* 0x000fe800000006ff */
[----:B------:R-:W2:Y:S02]  /*1a70*/  SYNCS.PHASECHK.TRANS64.TRYWAIT P0, [UR17+0x38], R5 ;  /* 0x00003805ff0075a7 */ /* 0x000ea40008001111 */
[----:B--2---:R-:W-:Y:S05]  /*1a80*/  @!P0 BRA `(.L_x_28) ;  /* 0x0000005c00f08947 */ /* 0x004fea0003800000 */
.L_x_27:
[----:B------:R2:W-:Y:S01]  /*1a90*/  @!P5 SYNCS.ARRIVE.TRANS64 RZ, [UR17], R3 ;  /* 0x00000003ffffd9a7 */ /* 0x0005e20008000011 */
[----:B------:R-:W-:Y:S04]  /*1aa0*/  BSSY.RECONVERGENT B0, `(.L_x_29) ;  /* 0x0000003000007945 */ /* 0x000fe80003800200 */
[----:B------:R-:W-:Y:S05]  /*1ab0*/  @P4 BRA `(.L_x_30) ;  /* 0x0000000000044947 */ /* 0x000fea0003800000 */
[----:B------:R-:W-:Y:S05]  /*1ac0*/  BPT.TRAP 0x1 ;  /* 0x000000040000795c */ /* 0x000fea0000300000 */
.L_x_30:
[----:B------:R-:W-:Y:S05]  /*1ad0*/  BSYNC.RECONVERGENT B0 ;  /* 0x0000000000007941 */ /* 0x000fea0003800200 */
.L_x_29:
[----:B------:R-:W-:Y:S02]  /*1ae0*/  UIADD3 UR13, UPT, UPT, UR6, 0x1, URZ ;  /* 0x00000001060d7890 */ /* 0x000fe4000fffe0ff */
[----:B------:R-:W-:Y:S02]  /*1af0*/  ULEA UR16, UR6, UR4, 0xe ;  /* 0x0000000406107291 */ /* 0x000fe4000f8e70ff */
[----:B------:R-:W-:Y:S02]  /*1b00*/  UISETP.NE.AND UP0, UPT, UR13, 0x7, UPT ;  /* 0x000000070d00788c */ /* 0x000fe4000bf05270 */
[----:B------:R-:W-:Y:S02]  /*1b10*/  UIADD3 UR32, UP1, UPT, UR24, 0x80, URZ ;  /* 0x0000008018207890 */ /* 0x000fe4000ff3e0ff */
[----:B------:R-:W-:Y:S02]  /*1b20*/  USEL UR9, URZ, 0x1, UP0 ;  /* 0x00000001ff097887 */ /* 0x000fe40008000000 */
[----:B------:R-:W-:Y:S02]  /*1b30*/  USEL UR13, UR13, URZ, UP0 ;  /* 0x000000ff0d0d7287 */ /* 0x000fe40008000000 */
[----:B------:R-:W-:Y:S02]  /*1b40*/  USHF.L.U32 UR18, UR23, 0x7, URZ ;  /* 0x0000000717127899 */ /* 0x000fe400080006ff */
[----:B------:R-:W-:Y:S01]  /*1b50*/  ULEA UR8, UR13, UR4, 0x3 ;  /* 0x000000040d087291 */ /* 0x000fe2000f8e18ff */
[----:B------:R-:W-:Y:S01]  /*1b60*/  LOP3.LUT R15, R15, UR9, RZ, 0x3c, !PT ;  /* 0x000000090f0f7c12 */ /* 0x000fe2000f8e3cff */
[----:B------:R-:W-:Y:S02]  /*1b70*/  UIADD3 UR16, UPT, UPT, UR16, 0x6300, URZ ;  /* 0x0000630010107890 */ /* 0x000fe4000fffe0ff */
[----:B------:R-:W-:Y:S01]  /*1b80*/  UIADD3.X UR33, UPT, UPT, URZ, UR25, URZ, UP1, !UPT ;  /* 0x00000019ff217290 */ /* 0x000fe20008ffe4ff */
[----:B-1----:R-:W-:Y:S01]  /*1b90*/  SHF.L.U32 R2, R15, 0x1f, RZ ;  /* 0x0000001f0f027819 */ /* 0x002fe200000006ff */
[----:B------:R-:W-:Y:S02]  /*1ba0*/  UIMAD UR5, UR6, 0x3000, UR4 ;  /* 0x00003000060578a4 */ /* 0x000fe4000f8e0204 */
[----:B------:R-:W-:Y:S01]  /*1bb0*/  UIADD3 UR30, UP0, UPT, UR24, 0x180, URZ ;  /* 0x00000180181e7890 */ /* 0x000fe2000ff1e0ff */
[----:B------:R1:W1:Y:S01]  /*1bc0*/  SYNCS.PHASECHK.TRANS64.TRYWAIT P0, [UR8+0x38], R2 ;  /* 0x00003802ff0075a7 */ /* 0x0002620008001108 */
[----:B------:R-:W-:Y:S01]  /*1bd0*/  UIADD3 UR8, UPT, UPT, UR5, 0x22300, URZ ;  /* 0x0002230005087890 */ /* 0x000fe2000fffe0ff */
[----:B------:R-:W-:Y:S01]  /*1be0*/  UMOV UR28, 0x0 ;  /* 0x00000000001c7882 */ /* 0x000fe20000000000 */
[----:B------:R-:W-:Y:S01]  /*1bf0*/  UMOV UR29, 0x10000000 ;  /* 0x10000000001d7882 */ /* 0x000fe20000000000 */
[----:B------:R-:W-:Y:S01]  /*1c00*/  UMOV UR19, UR35 ;  /* 0x0000002300137c82 */ /* 0x000fe20008000000 */
[----:B------:R-:W-:Y:S01]  /*1c10*/  UMOV UR20, UR36 ;  /* 0x0000002400147c82 */ /* 0x000fe20008000000 */
[----:B------:R-:W-:Y:S01]  /*1c20*/  UIADD3.X UR31, UPT, UPT, URZ, UR25, URZ, UP0, !UPT ;  /* 0x00000019ff1f7290 */ /* 0x000fe200087fe4ff */
[----:B------:R1:W-:Y:S01]  /*1c30*/  UTMALDG.3D [UR16], [UR32], desc[UR28] ;  /* 0x00001c10200075b4 */ /* 0x0003e20008011000 */
[----:B------:R-:W-:Y:S01]  /*1c40*/  UIADD3 UR23, UPT, UPT, UR23, 0x1, URZ ;  /* 0x0000000117177890 */ /* 0x000fe2000fffe0ff */
[----:B------:R-:W-:Y:S01]  /*1c50*/  UMOV UR12, UR36 ;  /* 0x00000024000c7c82 */ /* 0x000fe20008000000 */
[----:B------:R-:W-:Y:S01]  /*1c60*/  UMOV UR9, UR17 ;  /* 0x0000001100097c82 */ /* 0x000fe20008000000 */
[----:B------:R-:W-:Y:S01]  /*1c70*/  UMOV UR10, UR18 ;  /* 0x00000012000a7c82 */ /* 0x000fe20008000000 */
[----:B------:R-:W-:Y:S03]  /*1c80*/  UISETP.NE.AND UP0, UPT, UR23, UR26, UPT ;  /* 0x0000001a1700728c */ /* 0x000fe6000bf05270 */
[----:B------:R1:W-:Y:S01]  /*1c90*/  UTMALDG.3D [UR8], [UR30], desc[UR28] ;  /* 0x00001c081e0075b4 */ /* 0x0003e20008011000 */
[----:B------:R-:W-:Y:S05]  /*1ca0*/  UMOV UR6, UR13 ;  /* 0x0000000d00067c82 */ /* 0x000fea0008000000 */
[----:B------:R-:W-:Y:S05]  /*1cb0*/  BRA.U UP0, `(.L_x_31) ;  /* 0xfffffffd005c7547 */ /* 0x000fea000b83ffff */
.L_x_26:
[----:B-1----:R-:W-:Y:S01]  /*1cc0*/  LEA R2, R14, UR4, 0x3 ;  /* 0x000000040e027c11 */ /* 0x002fe2000f8e18ff */
[----:B------:R-:W-:Y:S01]  /*1cd0*/  NOP ;  /* 0x0000000000007918 */ /* 0x000fe20000000000 */
[----:B--2---:R-:W-:Y:S02]  /*1ce0*/  SHF.L.U32 R3, R12, 0x1f, RZ ;  /* 0x0000001f0c037819 */ /* 0x004fe400000006ff */
[----:B------:R-:W-:Y:S02]  /*1cf0*/  LEA R4, R14, UR4, 0x4 ;  /* 0x000000040e047c11 */ /* 0x000fe4000f8e20ff */
[----:B------:R-:W1:Y:S02]  /*1d00*/  SYNCS.PHASECHK.TRANS64.TRYWAIT P0, [R2+URZ+0x90], R3 ;  /* 0x00009003020075a7 */ /* 0x000e6400080011ff */
[----:B-1----:R-:W-:Y:S05]  /*1d10*/  @!P0 BRA `(.L_x_32) ;  /* 0x0000005c00648947 */ /* 0x002fea0003800000 */
.L_x_103:
[----:B------:R-:W2:Y:S01]  /*1d20*/  LDS.128 R4, [R4+0x120] ;  /* 0x0001200004047984 */ /* 0x000ea20000000c00 */
[----:B---3--:R-:W-:Y:S01]  /*1d30*/  ISETP.GE.AND P0, PT, R102, 0x1, PT ;  /* 0x000000016600780c */ /* 0x008fe20003f06270 */
[----:B-1----:R-:W-:Y:S01]  /*1d40*/  VIADD R2, R2, 0xa0 ;  /* 0x000000a002027836 */ /* 0x002fe20000000000 */
[----:B------:R-:W-:Y:S01]  /*1d50*/  @!PT LDS RZ, [RZ] ;  /* 0x00000000fffff984 */ /* 0x000fe20000000800 */
[----:B------:R-:W-:Y:S01]  /*1d60*/  @!PT LDS RZ, [RZ] ;  /* 0x00000000fffff984 */ /* 0x000fe20000000800 */
[----:B------:R-:W-:Y:S01]  /*1d70*/  @!PT LDS RZ, [RZ] ;  /* 0x00000000fffff984 */ /* 0x000fe20000000800 */
[----:B------:R-:W-:Y:S01]  /*1d80*/  @!PT LDS RZ, [RZ] ;  /* 0x00000000fffff984 */ /* 0x000fe20000000800 */
[----:B------:R1:W-:Y:S06]  /*1d90*/  MEMBAR.ALL.CTA ;  /* 0x0000000000007992 */ /* 0x0003ec0000008000 */
[----:B-1----:R-:W1:Y:S01]  /*1da0*/  FENCE.VIEW.ASYNC.S ;  /* 0x00000000000073c6 */ /* 0x002e620000000000 */
[----:B------:R-:W-:-:S04]  /*1db0*/  PRMT R2, RZ, 0x654, R2 ;  /* 0x00000654ff027816 */ /* 0x000fc80000000002 */
[----:B-1----:R1:W-:Y:S01]  /*1dc0*/  SYNCS.ARRIVE.TRANS64.RED.A1T0 RZ, [R2+URZ], RZ ;  /* 0x000000ff02ff79a7 */ /* 0x0023e200081004ff */
[----:B--2---:R-:W-:-:S13]  /*1dd0*/  LOP3.LUT P2, RZ, R6, 0x1, RZ, 0xc0, !PT ;  /* 0x0000000106ff7812 */ /* 0x004fda000784c0ff */
[----:B------:R-:W-:Y:S01]  /*1de0*/  @P2 SHF.R.U32.HI R3, RZ, 0x10, R5 ;  /* 0x00000010ff032819 */ /* 0x000fe20000011605 */
[----:B------:R-:W-:Y:S01]  /*1df0*/  VOTEU.ANY UP0, P2 ;  /* 0x0000000000ff7886 */ /* 0x000fe20001000100 */
[----:B------:R-:W-:Y:S02]  /*1e00*/  @P2 MOV R13, R4 ;  /* 0x00000004000d2202 */ /* 0x000fe40000000f00 */
[----:B------:R-:W-:Y:S02]  /*1e10*/  @P2 R2UR.BROADCAST UR5, R3 ;  /* 0x00000000030522ca */ /* 0x000fe400008e0000 */
[----:B------:R-:W-:-:S11]  /*1e20*/  @P2 LOP3.LUT R11, R5, 0xffff, RZ, 0xc0, !PT ;  /* 0x0000ffff050b2812 */ /* 0x000fd600078ec0ff */
[----:B------:R-:W-:Y:S01]  /*1e30*/  @UP0 UMOV UR36, UR5 ;  /* 0x0000000500240c82 */ /* 0x000fe20008000000 */
[----:B-1----:R-:W-:Y:S05]  /*1e40*/  @!P0 BRA `(.L_x_33) ;  /* 0x0000000000b88947 */ /* 0x002fea0003800000 */
[----:B------:R-:W4:Y:S01]  /*1e50*/  LDC.64 R4, c[0x0][0xb18] ;  /* 0x0002c600ff047b82 */ /* 0x000f220000000a00 */
[----:B------:R-:W-:-:S07]  /*1e60*/  ISETP.NE.AND P3, PT, R102, 0x1, PT ;  /* 0x000000016600780c */ /* 0x000fce0003f65270 */
[----:B------:R-:W1:Y:S08]  /*1e70*/  LDC.64 R6, c[0x0][0xb10] ;  /* 0x0002c400ff067b82 */ /* 0x000e700000000a00 */
[----:B------:R-:W2:Y:S08]  /*1e80*/  LDC R16, c[0x0][0xb20] ;  /* 0x0002c800ff107b82 */ /* 0x000eb00000000800 */
[----:B------:R-:W3:Y:S01]  /*1e90*/  LDC R18, c[0x0][0xb0c] ;  /* 0x0002c300ff127b82 */ /* 0x000ee20000000800 */
[----:B----4-:R-:W-:Y:S01]  /*1ea0*/  IMAD.HI.U32 R17, R0, R5, RZ ;  /* 0x0000000500117227 */ /* 0x010fe200078e00ff */
[----:B------:R-:W-:-:S03]  /*1eb0*/  ISETP.NE.AND P0, PT, R4, 0x1, PT ;  /* 0x000000010400780c */ /* 0x000fc60003f05270 */
[----:B------:R-:W-:-:S03]  /*1ec0*/  IMAD.HI.U32 R5, R11, R5, RZ ;  /* 0x000000050b057227 */ /* 0x000fc600078e00ff */
[----:B------:R-:W4:Y:S01]  /*1ed0*/  LDC.64 R2, c[0x0][0xb28] ;  /* 0x0002ca00ff027b82 */ /* 0x000f220000000a00 */
[----:B-1----:R-:W-:-:S04]  /*1ee0*/  IMAD.HI.U32 R20, R9, R6, RZ ;  /* 0x0000000609147227 */ /* 0x002fc800078e00ff */
[----:B------:R-:W-:Y:S01]  /*1ef0*/  IMAD.HI.U32 R22, R13, R6, RZ ;  /* 0x000000060d167227 */ /* 0x000fe200078e00ff */
[----:B------:R-:W-:Y:S02]  /*1f00*/  SHF.R.U32.HI R20, RZ, R7, R20 ;  /* 0x00000007ff147219 */ /* 0x000fe40000011614 */
[-C--:B--2---:R-:W-:Y:S02]  /*1f10*/  SHF.R.U32.HI R17, RZ, R16.reuse, R17 ;  /* 0x00000010ff117219 */ /* 0x084fe40000011611 */
[----:B------:R-:W-:Y:S02]  /*1f20*/  SHF.R.U32.HI R16, RZ, R16, R5 ;  /* 0x00000010ff107219 */ /* 0x000fe40000011605 */
[----:B------:R-:W-:Y:S02]  /*1f30*/  SEL R17, R0, R17, !P0 ;  /* 0x0000001100117207 */ /* 0x000fe40004000000 */
[----:B------:R-:W-:Y:S02]  /*1f40*/  SHF.R.U32.HI R22, RZ, R7, R22 ;  /* 0x00000007ff167219 */ /* 0x000fe40000011616 */
[----:B---3--:R-:W-:-:S02]  /*1f50*/  ISETP.NE.AND P1, PT, R18, 0x1, PT ;  /* 0x000000011200780c */ /* 0x008fc40003f25270 */
[----:B------:R-:W-:Y:S02]  /*1f60*/  SEL R5, R11, R16, !P0 ;  /* 0x000000100b057207 */ /* 0x000fe40004000000 */
[----:B------:R-:W-:Y:S02]  /*1f70*/  SEL R19, R9, R20, !P1 ;  /* 0x0000001409137207 */ /* 0x000fe40004800000 */
[----:B------:R-:W-:Y:S01]  /*1f80*/  SEL R7, R13, R22, !P1 ;  /* 0x000000160d077207 */ /* 0x000fe20004800000 */
[----:B----4-:R-:W-:-:S04]  /*1f90*/  IMAD.HI.U32 R20, R17, R2, RZ ;  /* 0x0000000211147227 */ /* 0x010fc800078e00ff */
        /* <DEDUP_REMOVED lines=10> */
[----:B------:R-:W-:-:S04]  /*2040*/  @!P0 IMAD.HI.U32 R16, R7, R2, RZ ;  /* 0x0000000207108227 */ /* 0x000fc800078e00ff */
[----:B------:R-:W-:Y:S01]  /*2050*/  IMAD.MOV R2, RZ, RZ, -R6 ;  /* 0x000000ffff027224 */ /* 0x000fe200078e0a06 */
[----:B------:R-:W-:-:S03]  /*2060*/  @!P0 SHF.R.U32.HI R16, RZ, R3, R16 ;  /* 0x00000003ff108219 */ /* 0x000fc60000011610 */
[----:B------:R-:W-:Y:S01]  /*2070*/  IMAD R2, R102, R2, R5 ;  /* 0x0000000266027224 */ /* 0x000fe200078e0205 */
        /* <DEDUP_REMOVED lines=11> */
.L_x_33:
[----:B------:R-:W1:Y:S02]  /*2130*/  LDCU UR5, c[0x0][0xb30] ;  /* 0x00016600ff0577ac */ /* 0x000e640008000800 */
[----:B-1----:R-:W-:-:S09]  /*2140*/  UISETP.NE.AND UP0, UPT, UR5, 0x1, UPT ;  /* 0x000000010500788c */ /* 0x002fd2000bf05270 */
[----:B------:R-:W-:Y:S05]  /*2150*/  BRA.U UP0, `(.L_x_34) ;  /* 0x0000000100407547 */ /* 0x000fea000b800000 */
[----:B------:R-:W1:Y:S08]  /*2160*/  LDC.64 R4, c[0x0][0xb10] ;  /* 0x0002c400ff047b82 */ /* 0x000e700000000a00 */
[----:B------:R-:W2:Y:S08]  /*2170*/  LDC.64 R2, c[0x0][0xb18] ;  /* 0x0002c600ff027b82 */ /* 0x000eb00000000a00 */
[----:B------:R-:W3:Y:S08]  /*2180*/  LDC R6, c[0x0][0xb20] ;  /* 0x0002c800ff067b82 */ /* 0x000ef00000000800 */
[----:B------:R-:W4:Y:S01]  /*2190*/  LDC R16, c[0x0][0xb0c] ;  /* 0x0002c300ff107b82 */ /* 0x000f220000000800 */
[----:B-1----:R-:W-:-:S05]  /*21a0*/  IMAD.HI.U32 R4, R13, R4, RZ ;  /* 0x000000040d047227 */ /* 0x002fca00078e00ff */
[----:B------:R-:W-:Y:S01]  /*21b0*/  SHF.R.U32.HI R4, RZ, R5, R4 ;  /* 0x00000005ff047219 */ /* 0x000fe20000011604 */
[----:B--2---:R-:W-:Y:S01]  /*21c0*/  IMAD.HI.U32 R3, R11, R3, RZ ;  /* 0x000000030b037227 */ /* 0x004fe200078e00ff */
[----:B------:R-:W-:-:S04]  /*21d0*/  ISETP.NE.AND P0, PT, R2, 0x1, PT ;  /* 0x000000010200780c */ /* 0x000fc80003f05270 */
[----:B---3--:R-:W-:-:S04]  /*21e0*/  SHF.R.U32.HI R6, RZ, R6, R3 ;  /* 0x00000006ff067219 */ /* 0x008fc80000011603 */
[----:B------:R-:W-:Y:S02]  /*21f0*/  SEL R3, R11, R6, !P0 ;  /* 0x000000060b037207 */ /* 0x000fe40004000000 */
[----:B----4-:R-:W-:-:S04]  /*2200*/  ISETP.NE.AND P1, PT, R16, 0x1, PT ;  /* 0x000000011000780c */ /* 0x010fc80003f25270 */
[----:B------:R-:W-:-:S05]  /*2210*/  SEL R4, R13, R4, !P1 ;  /* 0x000000040d047207 */ /* 0x000fca0004800000 */
[----:B------:R-:W-:Y:S02]  /*2220*/  IMAD.IADD R5, R3, 0x1, -R4 ;  /* 0x0000000103057824 */ /* 0x000fe400078e0a04 */
[----:B------:R-:W-:Y:S02]  /*2230*/  IMAD.IADD R3, R4, 0x1, -R3 ;  /* 0x0000000104037824 */ /* 0x000fe400078e0a03 */
[----:B------:R-:W-:Y:S02]  /*2240*/  IMAD R13, R5, R16, R13 ;  /* 0x00000010050d7224 */ /* 0x000fe400078e020d */
[----:B------:R-:W-:-:S07]  /*2250*/  IMAD R11, R3, R2, R11 ;  /* 0x00000002030b7224 */ /* 0x000fce00078e020b */
.L_x_34:
[----:B------:R-:W-:Y:S01]  /*2260*/  VIADD R14, R14, 0x1 ;  /* 0x000000010e0e7836 */ /* 0x000fe20000000000 */
[----:B------:R-:W-:Y:S01]  /*2270*/  PLOP3.LUT P1, PT, PT, PT, PT, 0x80, 0x8 ;  /* 0x000000000008781c */ /* 0x000fe20003f2f070 */
[----:B------:R-:W-:Y:S02]  /*2280*/  IMAD.IADD R229, R13, 0x1, R228 ;  /* 0x000000010de57824 */ /* 0x000fe400078e02e4 */
[----:B------:R-:W-:Y:S01]  /*2290*/  IMAD.IADD R219, R11, 0x1, R218 ;  /* 0x000000010bdb7824 */ /* 0x000fe200078e02da */
[----:B------:R-:W-:-:S04]  /*22a0*/  ISETP.NE.AND P0, PT, R14, 0x2, PT ;  /* 0x000000020e00780c */ /* 0x000fc80003f05270 */
[----:B------:R-:W-:Y:S02]  /*22b0*/  SEL R3, RZ, 0x1, P0 ;  /* 0x00000001ff037807 */ /* 0x000fe40000000000 */
[----:B------:R-:W-:Y:S02]  /*22c0*/  SEL R14, R14, RZ, P0 ;  /* 0x000000ff0e0e7207 */ /* 0x000fe40000000000 */
[----:B------:R-:W-:Y:S01]  /*22d0*/  LOP3.LUT R12, R12, R3, RZ, 0x3c, !PT ;  /* 0x000000030c0c7212 */ /* 0x000fe200078e3cff */
[----:B------:R-:W-:Y:S06]  /*22e0*/  @P2 BRA `(.L_x_35) ;  /* 0xfffffff000982947 */ /* 0x000fec000383ffff */
[----:B------:R-:W-:Y:S01]  /*22f0*/  UIADD3 UR4, UPT, UPT, UR4, 0x38, URZ ;  /* 0x0000003804047890 */ /* 0x000fe2000fffe0ff */
[----:B------:R-:W-:-:S03]  /*2300*/  SHF.L.U32 R3, R15, 0x1f, RZ ;  /* 0x0000001f0f037819 */ /* 0x000fc600000006ff */
[----:B------:R-:W-:-:S09]  /*2310*/  ULEA UR5, UR13, UR4, 0x3 ;  /* 0x000000040d057291 */ /* 0x000fd2000f8e18ff */
[----:B------:R-:W1:Y:S02]  /*2320*/  SYNCS.PHASECHK.TRANS64.TRYWAIT P0, [UR5], R3 ;  /* 0x00000003ff0075a7 */ /* 0x000e640008001105 */
[----:B-1----:R-:W-:Y:S05]  /*2330*/  @!P0 BRA `(.L_x_36) ;  /* 0x0000005400f08947 */ /* 0x002fea0003800000 */
.L_x_105:
[----:B------:R-:W-:-:S04]  /*2340*/  UIADD3 UR6, UPT, UPT, UR13, 0x1, URZ ;  /* 0x000000010d067890 */ /* 0x000fc8000fffe0ff */
[----:B------:R-:W-:-:S04]  /*2350*/  UISETP.NE.AND UP0, UPT, UR6, 0x7, UPT ;  /* 0x000000070600788c */ /* 0x000fc8000bf05270 */
[----:B------:R-:W-:Y:S02]  /*2360*/  USEL UR7, URZ, 0x1, UP0 ;  /* 0x00000001ff077887 */ /* 0x000fe40008000000 */
[----:B------:R-:W-:-:S04]  /*2370*/  USEL UR6, UR6, URZ, UP0 ;  /* 0x000000ff06067287 */ /* 0x000fc80008000000 */
[----:B------:R-:W-:Y:S01]  /*2380*/  ULEA UR5, UR6, UR4, 0x3 ;  /* 0x0000000406057291 */ /* 0x000fe2000f8e18ff */
[----:B------:R-:W-:-:S04]  /*2390*/  LOP3.LUT R2, R15, UR7, RZ, 0x3c, !PT ;  /* 0x000000070f027c12 */ /* 0x000fc8000f8e3cff */
[----:B-1----:R-:W-:-:S04]  /*23a0*/  SHF.L.U32 R3, R2, 0x1f, RZ ;  /* 0x0000001f02037819 */ /* 0x002fc800000006ff */
[----:B------:R-:W1:Y:S02]  /*23b0*/  SYNCS.PHASECHK.TRANS64.TRYWAIT P0, [UR5], R3 ;  /* 0x00000003ff0075a7 */ /* 0x000e640008001105 */
[----:B-1----:R-:W-:Y:S05]  /*23c0*/  @!P0 BRA `(.L_x_37) ;  /* 0x0000005400e48947 */ /* 0x002fea0003800000 */
.L_x_107:
        /* <DEDUP_REMOVED lines=9> */
.L_x_109:
        /* <DEDUP_REMOVED lines=9> */
.L_x_111:
        /* <DEDUP_REMOVED lines=9> */
.L_x_113:
        /* <DEDUP_REMOVED lines=9> */
.L_x_115:
[----:B------:R-:W-:-:S04]  /*2610*/  UIADD3 UR6, UPT, UPT, UR6, 0x1, URZ ;  /* 0x0000000106067890 */ /* 0x000fc8000fffe0ff */
[----:B------:R-:W-:-:S04]  /*2620*/  UISETP.NE.AND UP0, UPT, UR6, 0x7, UPT ;  /* 0x000000070600788c */ /* 0x000fc8000bf05270 */
[----:B------:R-:W-:Y:S02]  /*2630*/  USEL UR5, URZ, 0x1, UP0 ;  /* 0x00000001ff057887 */ /* 0x000fe40008000000 */
[----:B------:R-:W-:-:S04]  /*2640*/  USEL UR6, UR6, URZ, UP0 ;  /* 0x000000ff06067287 */ /* 0x000fc80008000000 */
[----:B------:R-:W-:Y:S01]  /*2650*/  ULEA UR6, UR6, UR4, 0x3 ;  /* 0x0000000406067291 */ /* 0x000fe2000f8e18ff */
[----:B-1----:R-:W-:-:S04]  /*2660*/  LOP3.LUT R3, R2, UR5, RZ, 0x3c, !PT ;  /* 0x0000000502037c12 */ /* 0x002fc8000f8e3cff */
[----:B------:R-:W-:Y:S01]  /*2670*/  SHF.L.U32 R3, R3, 0x1f, RZ ;  /* 0x0000001f03037819 */ /* 0x000fe200000006ff */
[----:B----4-:R-:W-:-:S07]  /*2680*/  IMAD.U32 R0, RZ, RZ, UR6 ;  /* 0x00000006ff007e24 */ /* 0x010fce000f8e00ff */
.L_x_42:
[----:B-1----:R1:W2:Y:S02]  /*2690*/  SYNCS.PHASECHK.TRANS64.TRYWAIT P0, [R0+URZ], R3 ;  /* 0x00000003000075a7 */ /* 0x0022a400080011ff */
[----:B--2---:R-:W-:Y:S05]  /*26a0*/  @!P0 NANOSLEEP.SYNCS 0x989680 ;  /* 0x009896800000895d */ /* 0x004fea0003900000 */
[----:B------:R-:W2:Y:S02]  /*26b0*/  @!P0 SYNCS.PHASECHK.TRANS64 P0, [R0+URZ], R3 ;  /* 0x00000003000085a7 */ /* 0x000ea400080010ff */
[----:B--2---:R-:W-:Y:S05]  /*26c0*/  @P0 EXIT ;  /* 0x000000000000094d */ /* 0x004fea0003800000 */
[----:B------:R-:W-:Y:S05]  /*26d0*/  BRA `(.L_x_42) ;  /* 0xfffffffc00ec7947 */ /* 0x000fea000383ffff */
.L_x_17:
[----:B------:R-:W-:-:S04]  /*26e0*/  UISETP.NE.AND UP1, UPT, UR37, URZ, UPT ;  /* 0x000000ff2500728c */ /* 0x000fc8000bf25270 */
[----:B------:R-:W-:-:S09]  /*26f0*/  UISETP.NE.OR UP1, UPT, UR8, 0x1, UP1 ;  /* 0x000000010800788c */ /* 0x000fd20008f25670 */
[----:B------:R-:W-:Y:S05]  /*2700*/  BRA.U UP1, `(.L_x_43) ;  /* 0x0000000501487547 */ /* 0x000fea000b800000 */
[----:B------:R-:W-:Y:S01]  /*2710*/  ISETP.NE.AND P2, PT, R2, RZ, PT ;  /* 0x000000ff0200720c */ /* 0x000fe20003f45270 */
[----:B------:R-:W-:Y:S01]  /*2720*/  IMAD.MOV.U32 R12, RZ, RZ, 0x1 ;  /* 0x00000001ff0c7424 */ /* 0x000fe200078e00ff */
[----:B------:R-:W-:Y:S02]  /*2730*/  CS2R R10, SRZ ;  /* 0x00000000000a7805 */ /* 0x000fe4000001ff00 */
[----:B------:R-:W-:Y:S01]  /*2740*/  CS2R R8, SRZ ;  /* 0x0000000000087805 */ /* 0x000fe2000001ff00 */
[----:B------:R-:W-:Y:S01]  /*2750*/  UMOV UR4, 0x400 ;  /* 0x0000040000047882 */ /* 0x000fe20000000000 */
[----:B------:R-:W-:Y:S01]  /*2760*/  UMOV UR6, URZ ;  /* 0x000000ff00067c82 */ /* 0x000fe20008000000 */
[----:B------:R-:W-:-:S12]  /*2770*/  ULEA UR37, UR37, UR4, 0x18 ;  /* 0x0000000425257291 */ /* 0x000fd8000f8ec0ff */
.L_x_47:
[----:B------:R-:W-:Y:S02]  /*2780*/  LEA R0, R8, UR37, 0x3 ;  /* 0x0000002508007c11 */ /* 0x000fe4000f8e18ff */
[----:B------:R-:W-:-:S03]  /*2790*/  SHF.L.U32 R5, R9, 0x1f, RZ ;  /* 0x0000001f09057819 */ /* 0x000fc600000006ff */
[----:B------:R-:W-:Y:S01]  /*27a0*/  VIADD R4, R0, 0x100 ;  /* 0x0000010000047836 */ /* 0x000fe20000000000 */
[----:B------:R-:W1:Y:S02]  /*27b0*/  SYNCS.PHASECHK.TRANS64.TRYWAIT P0, [R0+URZ+0xf0], R5 ;  /* 0x0000f005000075a7 */ /* 0x000e6400080011ff */
[----:B-1----:R-:W-:Y:S05]  /*27c0*/  @!P0 BRA `(.L_x_44) ;  /* 0x00000054005c8947 */ /* 0x002fea0003800000 */
.L_x_116:
[----:B------:R-:W-:Y:S01]  /*27d0*/  ULEA UR5, UR6, UR37, 0x3 ;  /* 0x0000002506057291 */ /* 0x000fe2000f8e18ff */
[----:B------:R-:W-:Y:S02]  /*27e0*/  PRMT R4, RZ, 0x654, R4 ;  /* 0x00000654ff047816 */ /* 0x000fe40000000004 */
[----:B-1----:R-:W-:Y:S01]  /*27f0*/  SHF.L.U32 R5, R12, 0x1f, RZ ;  /* 0x0000001f0c057819 */ /* 0x002fe200000006ff */
[----:B------:R-:W-:Y:S01]  /*2800*/  UIADD3 UR4, UPT, UPT, UR5, 0x90, URZ ;  /* 0x0000009005047890 */ /* 0x000fe2000fffe0ff */
[----:B------:R1:W-:Y:S05]  /*2810*/  SYNCS.ARRIVE.TRANS64.RED.A1T0 RZ, [R4+URZ], RZ ;  /* 0x000000ff04ff79a7 */ /* 0x0003ea00081004ff */
[----:B------:R-:W-:Y:S01]  /*2820*/  IMAD.U32 R7, RZ, RZ, UR4 ;  /* 0x00000004ff077e24 */ /* 0x000fe2000f8e00ff */
[----:B------:R-:W2:Y:S04]  /*2830*/  SYNCS.PHASECHK.TRANS64.TRYWAIT P0, [UR5+0xa0], R5 ;  /* 0x0000a005ff0075a7 */ /* 0x000ea80008001105 */
[----:B------:R-:W-:Y:S01]  /*2840*/  PRMT R6, R2, 0x654, R7 ;  /* 0x0000065402067816 */ /* 0x000fe20000000007 */
[----:B-1----:R-:W-:Y:S01]  /*2850*/  @!P2 IMAD.MOV.U32 R4, RZ, RZ, 0x10 ;  /* 0x00000010ff04a424 */ /* 0x002fe200078e00ff */
[----:B--2---:R-:W-:Y:S06]  /*2860*/  @!P0 BRA `(.L_x_45) ;  /* 0x0000005400488947 */ /* 0x004fec0003800000 */
.L_x_118:
[----:B------:R-:W-:Y:S01]  /*2870*/  ULEA UR4, UR6, UR37, 0x4 ;  /* 0x0000002506047291 */ /* 0x000fe2000f8e20ff */
[----:B------:R-:W-:Y:S01]  /*2880*/  SEL R3, R6, R3, !P2 ;  /* 0x0000000306037207 */ /* 0x000fe20005000000 */
[----:B------:R-:W-:Y:S01]  /*2890*/  UIADD3 UR5, UPT, UPT, UR5, 0x90, URZ ;  /* 0x0000009005057890 */ /* 0x000fe2000fffe0ff */
[----:B-1----:R-:W-:Y:S01]  /*28a0*/  LEA R0, R11, UR37, 0x3 ;  /* 0x000000250b007c11 */ /* 0x002fe2000f8e18ff */
[----:B------:R-:W-:Y:S01]  /*28b0*/  UIADD3 UR4, UPT, UPT, UR4, 0x120, URZ ;  /* 0x0000012004047890 */ /* 0x000fe2000fffe0ff */
[----:B------:R-:W-:Y:S01]  /*28c0*/  SHF.L.U32 R5, R10, 0x1f, RZ ;  /* 0x0000001f0a057819 */ /* 0x000fe200000006ff */
[----:B------:R1:W-:Y:S01]  /*28d0*/  @!P2 SYNCS.ARRIVE.TRANS64.RED RZ, [R3+URZ], R4 ;  /* 0x0000000403ffa9a7 */ /* 0x0003e200080004ff */
[----:B------:R-:W-:Y:S01]  /*28e0*/  UIADD3 UR6, UPT, UPT, UR6, 0x1, URZ ;  /* 0x0000000106067890 */ /* 0x000fe2000fffe0ff */
[----:B------:R-:W-:-:S03]  /*28f0*/  VIADD R8, R8, 0x1 ;  /* 0x0000000108087836 */ /* 0x000fc60000000000 */
[----:B------:R-:W-:Y:S02]  /*2900*/  UISETP.NE.AND UP0, UPT, UR6, 0x2, UPT ;  /* 0x000000020600788c */ /* 0x000fe4000bf05270 */
[----:B------:R-:W-:Y:S06]  /*2910*/  UGETNEXTWORKID.BROADCAST [UR4], [UR5] ;  /* 0x00000000040073ca */ /* 0x000fec0008000100 */
[----:B------:R-:W-:Y:S01]  /*2920*/  USEL UR4, URZ, 0x1, UP0 ;  /* 0x00000001ff047887 */ /* 0x000fe20008000000 */
[----:B------:R-:W-:Y:S01]  /*2930*/  ISETP.NE.AND P0, PT, R8, 0x2, PT ;  /* 0x000000020800780c */ /* 0x000fe20003f05270 */
[----:B------:R-:W-:Y:S01]  /*2940*/  USEL UR6, UR6, URZ, UP0 ;  /* 0x000000ff06067287 */ /* 0x000fe20008000000 */
[----:B------:R-:W2:Y:S03]  /*2950*/  SYNCS.PHASECHK.TRANS64.TRYWAIT P1, [R0+URZ+0x90], R5 ;  /* 0x00009005000075a7 */ /* 0x000ea600080211ff */
[----:B------:R-:W-:Y:S01]  /*2960*/  LOP3.LUT R12, R12, UR4, RZ, 0x3c, !PT ;  /* 0x000000040c0c7c12 */ /* 0x000fe2000f8e3cff */
[----:B-12---:R-:W-:Y:S07]  /*2970*/  @!P1 BRA `(.L_x_46) ;  /* 0x00000054001c9947 */ /* 0x006fee0003800000 */
.L_x_119:
[C---:B------:R-:W-:Y:S01]  /*2980*/  LEA R4, R11.reuse, UR37, 0x4 ;  /* 0x000000250b047c11 */ /* 0x040fe2000f8e20ff */
[----:B-1----:R-:W-:Y:S01]  /*2990*/  VIADD R0, R0, 0xa0 ;  /* 0x000000a000007836 */ /* 0x002fe20000000000 */
[----:B------:R-:W-:Y:S01]  /*29a0*/  SEL R8, R8, RZ, P0 ;  /* 0x000000ff08087207 */ /* 0x000fe20000000000 */
[----:B------:R-:W-:-:S03]  /*29b0*/  VIADD R11, R11, 0x1 ;  /* 0x000000010b0b7836 */ /* 0x000fc60000000000 */
[----:B------:R-:W1:Y:S01]  /*29c0*/  LDS.128 R4, [R4+0x120] ;  /* 0x0001200004047984 */ /* 0x000e620000000c00 */
[----:B------:R-:W-:Y:S02]  /*29d0*/  PRMT R0, RZ, 0x654, R0 ;  /* 0x00000654ff007816 */ /* 0x000fe40000000000 */
[C---:B------:R-:W-:Y:S01]  /*29e0*/  ISETP.NE.AND P1, PT, R11.reuse, 0x2, PT ;  /* 0x000000020b00780c */ /* 0x040fe20003f25270 */
[----:B------:R-:W-:Y:S01]  /*29f0*/  @!PT LDS RZ, [RZ] ;  /* 0x00000000fffff984 */ /* 0x000fe20000000800 */
[----:B------:R-:W-:Y:S01]  /*2a00*/  @!PT LDS RZ, [RZ] ;  /* 0x00000000fffff984 */ /* 0x000fe20000000800 */
[----:B------:R-:W-:Y:S01]  /*2a10*/  @!PT LDS RZ, [RZ] ;  /* 0x00000000fffff984 */ /* 0x000fe20000000800 */
[----:B------:R-:W-:Y:S01]  /*2a20*/  @!PT LDS RZ, [RZ] ;  /* 0x00000000fffff984 */ /* 0x000fe20000000800 */
[----:B------:R2:W-:Y:S06]  /*2a30*/  MEMBAR.ALL.CTA ;  /* 0x0000000000007992 */ /* 0x0005ec0000008000 */
[----:B--2---:R-:W2:Y:S01]  /*2a40*/  FENCE.VIEW.ASYNC.S ;  /* 0x00000000000073c6 */ /* 0x004ea20000000000 */
[----:B------:R-:W-:Y:S01]  /*2a50*/  SEL R11, R11, RZ, P1 ;  /* 0x000000ff0b0b7207 */ /* 0x000fe20000800000 */
[----:B--2---:R2:W-:Y:S01]  /*2a60*/  SYNCS.ARRIVE.TRANS64.RED.A1T0 RZ, [R0+URZ], RZ ;  /* 0x000000ff00ff79a7 */ /* 0x0045e200081004ff */
[----:B-1----:R-:W-:-:S02]  /*2a70*/  LOP3.LUT P3, RZ, R6, 0x1, RZ, 0xc0, !PT ;  /* 0x0000000106ff7812 */ /* 0x002fc4000786c0ff */
[----:B------:R-:W-:-:S04]  /*2a80*/  SEL R5, RZ, 0x1, P1 ;  /* 0x00000001ff057807 */ /* 0x000fc80000800000 */
[----:B------:R-:W-:Y:S02]  /*2a90*/  LOP3.LUT R10, R10, R5, RZ, 0x3c, !PT ;  /* 0x000000050a0a7212 */ /* 0x000fe400078e3cff */
[----:B--2---:R-:W-:-:S04]  /*2aa0*/  SEL R0, RZ, 0x1, P0 ;  /* 0x00000001ff007807 */ /* 0x004fc80000000000 */
[----:B------:R-:W-:Y:S01]  /*2ab0*/  LOP3.LUT R9, R9, R0, RZ, 0x3c, !PT ;  /* 0x0000000009097212 */ /* 0x000fe200078e3cff */
[----:B------:R-:W-:Y:S06]  /*2ac0*/  @P3 BRA `(.L_x_47) ;  /* 0xfffffffc002c3947 */ /* 0x000fec000383ffff */
[----:B------:R-:W-:Y:S01]  /*2ad0*/  ULEA UR5, UR6, UR37, 0x3 ;  /* 0x0000002506057291 */ /* 0x000fe2000f8e18ff */
[----:B------:R-:W-:-:S08]  /*2ae0*/  SHF.L.U32 R3, R12, 0x1f, RZ ;  /* 0x0000001f0c037819 */ /* 0x000fd000000006ff */
[----:B------:R-:W1:Y:S02]  /*2af0*/  SYNCS.PHASECHK.TRANS64 P0, [UR5+0xa0], R3 ;  /* 0x0000a003ff0075a7 */ /* 0x000e640008001005 */
[----:B-1----:R-:W-:Y:S05]  /*2b00*/  @P0 BRA `(.L_x_48) ;  /* 0x0000000000080947 */ /* 0x002fea0003800000 */
[----:B------:R-:W1:Y:S02]  /*2b10*/  SYNCS.PHASECHK.TRANS64.TRYWAIT P0, [UR5+0xa0], R3 ;  /* 0x0000a003ff0075a7 */ /* 0x000e640008001105 */
[----:B-1----:R-:W-:Y:S05]  /*2b20*/  @!P0 BRA `(.L_x_49) ;  /* 0x0000005000c48947 */ /* 0x002fea0003800000 */
.L_x_48:
[----:B------:R-:W-:-:S04]  /*2b30*/  UIADD3 UR4, UPT, UPT, UR6, 0x1, URZ ;  /* 0x0000000106047890 */ /* 0x000fc8000fffe0ff */
[----:B------:R-:W-:-:S04]  /*2b40*/  UISETP.NE.AND UP0, UPT, UR4, 0x2, UPT ;  /* 0x000000020400788c */ /* 0x000fc8000bf05270 */
[----:B------:R-:W-:Y:S02]  /*2b50*/  USEL UR7, URZ, 0x1, UP0 ;  /* 0x00000001ff077887 */ /* 0x000fe40008000000 */
[----:B------:R-:W-:-:S04]  /*2b60*/  USEL UR4, UR4, URZ, UP0 ;  /* 0x000000ff04047287 */ /* 0x000fc80008000000 */
[----:B------:R-:W-:Y:S01]  /*2b70*/  ULEA UR4, UR4, UR37, 0x3 ;  /* 0x0000002504047291 */ /* 0x000fe2000f8e18ff */
[----:B-1----:R-:W-:-:S04]  /*2b80*/  LOP3.LUT R3, R12, UR7, RZ, 0x3c, !PT ;  /* 0x000000070c037c12 */ /* 0x002fc8000f8e3cff */
[----:B------:R-:W-:-:S04]  /*2b90*/  SHF.L.U32 R0, R3, 0x1f, RZ ;  /* 0x0000001f03007819 */ /* 0x000fc800000006ff */
[----:B------:R-:W1:Y:S02]  /*2ba0*/  SYNCS.PHASECHK.TRANS64 P0, [UR4+0xa0], R0 ;  /* 0x0000a000ff0075a7 */ /* 0x000e640008001004 */
[----:B-1----:R-:W-:Y:S05]  /*2bb0*/  @P0 EXIT ;  /* 0x000000000000094d */ /* 0x002fea0003800000 */
[----:B------:R-:W-:Y:S02]  /*2bc0*/  SHF.L.U32 R3, R3, 0x1f, RZ ;  /* 0x0000001f03037819 */ /* 0x000fe400000006ff */
[----:B------:R-:W-:-:S07]  /*2bd0*/  MOV R0, UR4 ;  /* 0x0000000400007c02 */ /* 0x000fce0008000f00 */
.L_x_50:
[----:B-1----:R1:W2:Y:S02]  /*2be0*/  SYNCS.PHASECHK.TRANS64.TRYWAIT P0, [R0+URZ+0xa0], R3 ;  /* 0x0000a003000075a7 */ /* 0x0022a400080011ff */
[----:B--2---:R-:W-:Y:S05]  /*2bf0*/  @!P0 NANOSLEEP.SYNCS 0x989680 ;  /* 0x009896800000895d */ /* 0x004fea0003900000 */
[----:B------:R-:W2:Y:S02]  /*2c00*/  @!P0 SYNCS.PHASECHK.TRANS64 P0, [R0+URZ+0xa0], R3 ;  /* 0x0000a003000085a7 */ /* 0x000ea400080010ff */
[----:B--2---:R-:W-:Y:S05]  /*2c10*/  @P0 EXIT ;  /* 0x000000000000094d */ /* 0x004fea0003800000 */
[----:B------:R-:W-:Y:S05]  /*2c20*/  BRA `(.L_x_50) ;  /* 0xfffffffc00ec7947 */ /* 0x000fea000383ffff */
.L_x_43:
[----:B------:R-:W-:-:S09]  /*2c30*/  UISETP.NE.AND UP1, UPT, UR8, URZ, UPT ;  /* 0x000000ff0800728c */ /* 0x000fd2000bf25270 */
[----:B------:R-:W-:Y:S05]  /*2c40*/  BRA.U UP1, `(.L_x_51) ;  /* 0x0000000d01b47547 */ /* 0x000fea000b800000 */
[----:B------:R-:W-:Y:S01]  /*2c50*/  UMOV UR4, 0x40 ;  /* 0x0000004000047882 */ /* 0x000fe20000000000 */
[----:B------:R-:W-:Y:S01]  /*2c60*/  NOP ;  /* 0x0000000000007918 */ /* 0x000fe20000000000 */
[----:B------:R-:W-:Y:S01]  /*2c70*/  ULEA UR4, UR37, UR4, 0x18 ;  /* 0x0000000425047291 */ /* 0x000fe2000f8ec0ff */
[----:B------:R-:W-:Y:S02]  /*2c80*/  UMOV UR5, 0x400 ;  /* 0x0000040000057882 */ /* 0x000fe40000000000 */
[----:B------:R-:W-:-:S06]  /*2c90*/  ULEA UR37, UR37, UR5, 0x18 ;  /* 0x0000000525257291 */ /* 0x000fcc000f8ec0ff */
[----:B------:R-:W1:Y:S02]  /*2ca0*/  LDS.U8 R0, [UR4+0x1c] ;  /* 0x00001c04ff007984 */ /* 0x000e640008000000 */
[----:B-1----:R-:W-:-:S13]  /*2cb0*/  ISETP.NE.AND P0, PT, R0, RZ, PT ;  /* 0x000000ff0000720c */ /* 0x002fda0003f05270 */
[----:B------:R-:W-:Y:S05]  /*2cc0*/  @P0 BRA `(.L_x_52) ;  /* 0x0000000000580947 */ /* 0x000fea0003800000 */
[----:B------:R-:W-:-:S13]  /*2cd0*/  ELECT P0, URZ, PT ;  /* 0x0000000000ff782f */ /* 0x000fda0003800000 */
[----:B------:R-:W-:Y:S05]  /*2ce0*/  @!P0 BRA `(.L_x_53) ;  /* 0x0000000000608947 */ /* 0x000fea0003800000 */
[----:B------:R-:W-:Y:S01]  /*2cf0*/  UMOV UR5, 0x10 ;  /* 0x0000001000057882 */ /* 0x000fe20000000000 */
[----:B------:R-:W-:Y:S01]  /*2d00*/  HFMA2 R0, -RZ, RZ, 0, 5.9604644775390625e-08 ;  /* 0x00000001ff007431 */ /* 0x000fe200000001ff */
[----:B------:R-:W-:-:S03]  /*2d10*/  MOV R2, 0xffff ;  /* 0x0000ffff00027802 */ /* 0x000fc60000000f00 */
[----:B------:R-:W-:Y:S04]  /*2d20*/  DEPBAR.LE SB1, 0x36 ;  /* 0x00009d800000791a */ /* 0x000fe80000000000 */
[----:B------:R-:W1:Y:S02]  /*2d30*/  UTCATOMSWS.FIND_AND_SET.ALIGN UP0, UR5, UR5 ;  /* 0x00000005000575e3 */ /* 0x000e640008000800 */
[----:B-1----:R-:W-:Y:S01]  /*2d40*/  MOV R3, UR5 ;  /* 0x0000000500037c02 */ /* 0x002fe20008000f00 */
[----:B------:R-:W-:Y:S06]  /*2d50*/  BRA.U UP0, `(.L_x_54) ;  /* 0x0000000100187547 */ /* 0x000fec000b800000 */
.L_x_55:
[----:B------:R-:W-:Y:S05]  /*2d60*/  NANOSLEEP 0x64 ;  /* 0x000000640000795d */ /* 0x000fea0003800000 */
[----:B------:R-:W-:-:S05]  /*2d70*/  UMOV UR5, 0x10 ;  /* 0x0000001000057882 */ /* 0x000fca0000000000 */
[----:B------:R-:W-:Y:S04]  /*2d80*/  DEPBAR.LE SB1, 0x36 ;  /* 0x00009d800000791a */ /* 0x000fe80000000000 */
[----:B------:R-:W1:Y:S02]  /*2d90*/  UTCATOMSWS.FIND_AND_SET.ALIGN UP0, UR5, UR5 ;  /* 0x00000005000575e3 */ /* 0x000e640008000800 */
[----:B-1----:R-:W-:Y:S01]  /*2da0*/  MOV R3, UR5 ;  /* 0x0000000500037c02 */ /* 0x002fe20008000f00 */
[----:B------:R-:W-:Y:S05]  /*2db0*/  BRA.U !UP0, `(.L_x_55) ;  /* 0xfffffffd08e87547 */ /* 0x000fea000b83ffff */
.L_x_54:
[-C--:B------:R-:W-:Y:S02]  /*2dc0*/  SHF.L.U32 R2, R2, R3.reuse, RZ ;  /* 0x0000000302027219 */ /* 0x080fe400000006ff */
[----:B------:R-:W-:Y:S01]  /*2dd0*/  SHF.L.U32 R0, R0, R3, RZ ;  /* 0x0000000300007219 */ /* 0x000fe200000006ff */
[----:B------:R-:W-:Y:S02]  /*2de0*/  IMAD.SHL.U32 R3, R3, 0x20, RZ ;  /* 0x0000002003037824 */ /* 0x000fe400078e00ff */
[----:B------:R1:W-:Y:S04]  /*2df0*/  ATOMS.OR RZ, [UR4+0x14], R2 ;  /* 0x00001402ffff798c */ /* 0x0003e8000b000004 */
[----:B------:R1:W-:Y:S04]  /*2e00*/  ATOMS.OR RZ, [UR4+0x18], R0 ;  /* 0x00001800ffff798c */ /* 0x0003e8000b000004 */
[----:B------:R1:W-:Y:S01]  /*2e10*/  STS [UR37+0x140], R3 ;  /* 0x00014003ff007988 */ /* 0x0003e20008000825 */
[----:B------:R-:W-:Y:S05]  /*2e20*/  BRA `(.L_x_53) ;  /* 0x0000000000107947 */ /* 0x000fea0003800000 */
.L_x_52:
[----:B------:R-:W-:Y:S02]  /*2e30*/  MOV R0, 0xffffffff ;  /* 0xffffffff00007802 */ /* 0x000fe40000000f00 */
[----:B------:R-:W-:-:S03]  /*2e40*/  MOV R2, 0x2e70 ;  /* 0x00002e7000027802 */ /* 0x000fc60000000f00 */
[----:B------:R1:W-:Y:S04]  /*2e50*/  STS [UR37+0x140], R0 ;  /* 0x00014000ff007988 */ /* 0x0003e80008000825 */
[----:B-1-3-5:R-:W-:Y:S05]  /*2e60*/  CALL.REL.NOINC `($__internal_1_$__cuda_sm10x_tcgen05_guardrail_trap_phase_invalid_during_alloc) ;  /* 0x0000005400407944 */ /* 0x02afea0003c00000 */
.L_x_53:
[----:B------:R-:W-:Y:S05]  /*2e70*/  WARPSYNC.ALL ;  /* 0x0000000000007948 */ /* 0x000fea0003800000 */
[----:B------:R-:W2:Y:S01]  /*2e80*/  S2UR UR9, SR_CgaCtaId ;  /* 0x00000000000979c3 */ /* 0x000ea20000008800 */
[----:B------:R-:W-:Y:S01]  /*2e90*/  UMOV UR4, 0x400 ;  /* 0x0000040000047882 */ /* 0x000fe20000000000 */
[----:B------:R-:W-:-:S06]  /*2ea0*/  NOP ;  /* 0x0000000000007918 */ /* 0x000fcc0000000000 */
[----:B------:R-:W-:Y:S06]  /*2eb0*/  BAR.ARV 0x6, 0xa0 ;  /* 0x0182800000007b1d */ /* 0x000fec0000002000 */
[----:B------:R-:W4:Y:S01]  /*2ec0*/  LDCU UR5, c[0x0][0x38c] ;  /* 0x00007180ff0577ac */ /* 0x000f220008000800 */
[----:B------:R-:W-:Y:S01]  /*2ed0*/  IMAD.MOV.U32 R11, RZ, RZ, 0x1 ;  /* 0x00000001ff0b7424 */ /* 0x000fe200078e00ff */
[----:B------:R-:W-:Y:S01]  /*2ee0*/  CS2R R8, SRZ ;  /* 0x0000000000087805 */ /* 0x000fe2000001ff00 */
[----:B------:R-:W-:Y:S01]  /*2ef0*/  IMAD.MOV.U32 R10, RZ, RZ, RZ ;  /* 0x000000ffff0a7224 */ /* 0x000fe200078e00ff */
[----:B------:R-:W-:Y:S01]  /*2f00*/  UMOV UR12, URZ ;  /* 0x000000ff000c7c82 */ /* 0x000fe20008000000 */
[----:B------:R-:W-:Y:S01]  /*2f10*/  UMOV UR11, URZ ;  /* 0x000000ff000b7c82 */ /* 0x000fe20008000000 */
[----:B------:R-:W-:Y:S01]  /*2f20*/  UMOV UR22, 0x0 ;  /* 0x0000000000167882 */ /* 0x000fe20000000000 */
[----:B------:R-:W-:Y:S01]  /*2f30*/  UMOV UR23, 0x81804a0 ;  /* 0x081804a000177882 */ /* 0x000fe20000000000 */
[----:B------:R-:W-:Y:S01]  /*2f40*/  UMOV UR20, 0x0 ;  /* 0x0000000000147882 */ /* 0x000fe20000000000 */
[----:B------:R-:W-:Y:S01]  /*2f50*/  UMOV UR21, 0x81804a0 ;  /* 0x081804a000157882 */ /* 0x000fe20000000000 */
[----:B--2---:R-:W-:Y:S01]  /*2f60*/  ULEA UR9, UR9, UR4, 0x18 ;  /* 0x0000000409097291 */ /* 0x004fe2000f8ec0ff */
[----:B------:R-:W2:Y:S03]  /*2f70*/  LDCU UR4, c[0x0][0x38c] ;  /* 0x00007180ff0477ac */ /* 0x000ea60008000800 */
[----:B------:R-:W-:-:S02]  /*2f80*/  UIADD3 UR10, UPT, UPT, UR9, 0x6300, URZ ;  /* 0x00006300090a7890 */ /* 0x000fc4000fffe0ff */
[----:B----4-:R-:W-:-:S03]  /*2f90*/  UISETP.GE.AND UP3, UPT, UR5, 0x1, UPT ;  /* 0x000000010500788c */ /* 0x010fc6000bf66270 */
[----:B-1----:R-:W1:Y:S01]  /*2fa0*/  LDS R0, [UR9+0x140] ;  /* 0x00014009ff007984 */ /* 0x002e620008000800 */
[----:B------:R-:W-:Y:S01]  /*2fb0*/  USHF.R.U32.HI UR10, URZ, 0x4, UR10 ;  /* 0x00000004ff0a7899 */ /* 0x000fe2000801160a */
[----:B------:R-:W-:Y:S01]  /*2fc0*/  UMOV UR26, 0x0 ;  /* 0x00000000001a7882 */ /* 0x000fe20000000000 */
[----:B------:R-:W-:Y:S02]  /*2fd0*/  UMOV UR27, 0x81804a0 ;  /* 0x081804a0001b7882 */ /* 0x000fe40000000000 */
[----:B------:R-:W-:Y:S01]  /*2fe0*/  ULOP3.LUT UR10, UR10, 0x3fff, URZ, 0xc0, !UPT ;  /* 0x00003fff0a0a7892 */ /* 0x000fe2000f8ec0ff */
[----:B------:R-:W-:Y:S01]  /*2ff0*/  UMOV UR24, 0x0 ;  /* 0x0000000000187882 */ /* 0x000fe20000000000 */
[----:B------:R-:W-:Y:S02]  /*3000*/  UMOV UR25, 0x81804a0 ;  /* 0x081804a000197882 */ /* 0x000fe40000000000 */
[----:B------:R-:W-:Y:S02]  /*3010*/  ULOP3.LUT UR10, UR10, 0x10000, URZ, 0xfc, !UPT ;  /* 0x000100000a0a7892 */ /* 0x000fe4000f8efcff */
[----:B--2---:R-:W-:-:S04]  /*3020*/  UIADD3 UR4, UPT, UPT, UR4, 0x7f, URZ ;  /* 0x0000007f04047890 */ /* 0x004fc8000fffe0ff */
[----:B------:R-:W-:-:S04]  /*3030*/  USHF.R.S32.HI UR8, URZ, 0x1f, UR4 ;  /* 0x0000001fff087899 */ /* 0x000fc80008011404 */
[----:B------:R-:W-:Y:S02]  /*3040*/  ULEA.HI UR8, UR8, UR4, URZ, 0x7 ;  /* 0x0000000408087291 */ /* 0x000fe4000f8f38ff */
[----:B------:R-:W-:Y:S02]  /*3050*/  UIADD3 UR4, UPT, UPT, UR9, 0x22300, URZ ;  /* 0x0002230009047890 */ /* 0x000fe4000fffe0ff */
[----:B------:R-:W-:Y:S02]  /*3060*/  USHF.R.S32.HI UR8, URZ, 0x7, UR8 ;  /* 0x00000007ff087899 */ /* 0x000fe40008011408 */
[----:B------:R-:W-:Y:S02]  /*3070*/  USHF.R.U32.HI UR4, URZ, 0x4, UR4 ;  /* 0x00000004ff047899 */ /* 0x000fe40008011604 */
[----:B------:R-:W-:Y:S02]  /*3080*/  UISETP.LT.AND UP0, UPT, UR8, 0x1, UPT ;  /* 0x000000010800788c */ /* 0x000fe4000bf01270 */
[----:B------:R-:W-:-:S02]  /*3090*/  ULOP3.LUT UR4, UR4, 0x3fff, URZ, 0xc0, !UPT ;  /* 0x00003fff04047892 */ /* 0x000fc4000f8ec0ff */
[----:B------:R-:W-:Y:S02]  /*30a0*/  USEL UR16, UR8, 0x1, !UP0 ;  /* 0x0000000108107887 */ /* 0x000fe4000c000000 */
[----:B------:R-:W-:Y:S02]  /*30b0*/  ULOP3.LUT UR4, UR4, 0x10000, URZ, 0xfc, !UPT ;  /* 0x0001000004047892 */ /* 0x000fe4000f8efcff */
[----:B------:R-:W-:Y:S01]  /*30c0*/  UIADD3 UR16, UPT, UPT, -UR16, URZ, URZ ;  /* 0x000000ff10107290 */ /* 0x000fe2000fffe1ff */
[----:B-1----:R-:W-:-:S15]  /*30d0*/  R2UR UR13, R0 ;  /* 0x00000000000d72ca */ /* 0x002fde00000e0000 */
.L_x_62:
[----:B------:R-:W-:Y:S02]  /*30e0*/  LEA R0, R10, UR9, 0x3 ;  /* 0x000000090a007c11 */ /* 0x000fe4000f8e18ff */
[----:B------:R-:W-:Y:S02]  /*30f0*/  SHF.L.U32 R5, R9, 0x1f, RZ ;  /* 0x0000001f09057819 */ /* 0x000fe400000006ff */
[----:B------:R-:W-:Y:S01]  /*3100*/  PLOP3.LUT P0, PT, PT, PT, UP3, 0x80, 0x8 ;  /* 0x000000000008781c */ /* 0x000fe20003f0f038 */
[----:B------:R-:W-:Y:S01]  /*3110*/  VIADD R3, R0, 0xa0 ;  /* 0x000000a000037836 */ /* 0x000fe20000000000 */
[----:B-1----:R-:W1:Y:S02]  /*3120*/  SYNCS.PHASECHK.TRANS64.TRYWAIT P1, [R0+URZ+0x90], R5 ;  /* 0x00009005000075a7 */ /* 0x002e6400080211ff */
[----:B-1--4-:R-:W-:Y:S09]  /*3130*/  @!P1 BRA `(.L_x_56) ;  /* 0x0000004c00589947 */ /* 0x012ff20003800000 */
.L_x_121:
[----:B------:R-:W-:Y:S01]  /*3140*/  LEA R4, R10, UR9, 0x4 ;  /* 0x000000090a047c11 */ /* 0x000fe2000f8e20ff */
[----:B------:R-:W-:Y:S01]  /*3150*/  @UP3 ULEA UR5, UR11, UR9, 0x3 ;  /* 0x000000090b053291 */ /* 0x000fe2000f8e18ff */
[----:B------:R-:W-:Y:S01]  /*3160*/  PLOP3.LUT P2, PT, PT, PT, PT, 0x80, 0x8 ;  /* 0x000000000008781c */ /* 0x000fe20003f4f070 */
[----:B------:R-:W-:Y:S01]  /*3170*/  ULEA UR14, UR12, UR9, 0x3 ;  /* 0x000000090c0e7291 */ /* 0x000fe2000f8e18ff */
[----:B------:R-:W-:Y:S01]  /*3180*/  PRMT R3, RZ, 0x654, R3 ;  /* 0x00000654ff037816 */ /* 0x000fe20000000003 */
[----:B------:R-:W-:Y:S01]  /*3190*/  UIMAD UR15, UR12, 0x60, UR13 ;  /* 0x000000600c0f78a4 */ /* 0x000fe2000f8e020d */
[----:B-1----:R-:W1:Y:S01]  /*31a0*/  LDS.128 R4, [R4+0x120] ;  /* 0x0001200004047984 */ /* 0x002e620000000c00 */
[----:B------:R-:W-:Y:S02]  /*31b0*/  @P0 SHF.L.U32 R2, R8, 0x1f, RZ ;  /* 0x0000001f08020819 */ /* 0x000fe400000006ff */
[----:B------:R-:W-:Y:S01]  /*31c0*/  SHF.L.U32 R0, R11, 0x1f, RZ ;  /* 0x0000001f0b007819 */ /* 0x000fe200000006ff */
[----:B------:R-:W-:Y:S01]  /*31d0*/  @!PT LDS RZ, [RZ] ;  /* 0x00000000fffff984 */ /* 0x000fe20000000800 */
[----:B------:R-:W-:Y:S01]  /*31e0*/  @!PT LDS RZ, [RZ] ;  /* 0x00000000fffff984 */ /* 0x000fe20000000800 */
[----:B------:R-:W-:Y:S01]  /*31f0*/  @!PT LDS RZ, [RZ] ;  /* 0x00000000fffff984 */ /* 0x000fe20000000800 */
[----:B------:R-:W-:Y:S01]  /*3200*/  @!PT LDS RZ, [RZ] ;  /* 0x00000000fffff984 */ /* 0x000fe20000000800 */
[----:B------:R2:W-:Y:S06]  /*3210*/  MEMBAR.ALL.CTA ;  /* 0x0000000000007992 */ /* 0x0005ec0000008000 */
[----:B--2---:R-:W2:Y:S02]  /*3220*/  FENCE.VIEW.ASYNC.S ;  /* 0x00000000000073c6 */ /* 0x004ea40000000000 */
[----:B--2---:R2:W-:Y:S01]  /*3230*/  SYNCS.ARRIVE.TRANS64.RED.A1T0 RZ, [R3+URZ], RZ ;  /* 0x000000ff03ff79a7 */ /* 0x0045e200081004ff */
[----:B------:R2:W4:Y:S01]  /*3240*/  @P0 SYNCS.PHASECHK.TRANS64.TRYWAIT P2, [UR5], R2 ;  /* 0x00000002ff0005a7 */ /* 0x0005220008041105 */
[----:B-1----:R-:W-:Y:S01]  /*3250*/  LOP3.LUT P1, RZ, R6, 0x1, RZ, 0xc0, !PT ;  /* 0x0000000106ff7812 */ /* 0x002fe2000782c0ff */
[----:B------:R-:W1:Y:S02]  /*3260*/  SYNCS.PHASECHK.TRANS64.TRYWAIT P0, [UR14+0xd0], R0 ;  /* 0x0000d000ff0075a7 */ /* 0x000e64000800110e */
[----:B-12-4-:R-:W-:Y:S10]  /*3270*/  @!P0 BRA `(.L_x_57) ;  /* 0x0000004c001c8947 */ /* 0x016ff40003800000 */
.L_x_123:
[----:B------:R-:W-:Y:S01]  /*3280*/  IADD3 R10, PT, PT, R10, 0x1, RZ ;  /* 0x000000010a0a7810 */ /* 0x000fe20007ffe0ff */
[----:B------:R-:W-:Y:S06]  /*3290*/  BRA.U !UP3, `(.L_x_58) ;  /* 0x000000010bc07547 */ /* 0x000fec000b800000 */
[----:B------:R-:W-:Y:S01]  /*32a0*/  UPLOP3.LUT UP4, UPT, UPT, UPT, UPT, 0x40, 0x4 ;  /* 0x000000000004789c */ /* 0x000fe20003f8e870 */
[----:B------:R-:W-:Y:S01]  /*32b0*/  UMOV UR18, UR16 ;  /* 0x0000001000127c82 */ /* 0x000fe20008000000 */
[----:B------:R-:W-:Y:S01]  /*32c0*/  UMOV UR17, UR8 ;  /* 0x0000000800117c82 */ /* 0x000fe20008000000 */
[----:B------:R-:W-:-:S08]  /*32d0*/  UMOV UR5, UR11 ;  /* 0x0000000b00057c82 */ /* 0x000fd00008000000 */
.L_x_61:
[----:B------:R-:W-:Y:S02]  /*32e0*/  UIADD3 UR18, UPT, UPT, UR18, 0x1, URZ ;  /* 0x0000000112127890 */ /* 0x000fe4000fffe0ff */
[----:B--2---:R-:W-:Y:S02]  /*32f0*/  ULEA UR7, UR5, UR9, 0x3 ;  /* 0x0000000905077291 */ /* 0x004fe4000f8e18ff */
[----:B------:R-:W-:Y:S01]  /*3300*/  UISETP.NE.AND UP0, UPT, UR18, URZ, UPT ;  /* 0x000000ff1200728c */ /* 0x000fe2000bf05270 */
[----:B----4-:R-:W-:Y:S10]  /*3310*/  @P2 BRA `(.L_x_59) ;  /* 0x00000000000c2947 */ /* 0x010ff40003800000 */
[----:B-1----:R-:W-:Y:S04]  /*3320*/  SHF.L.U32 R3, R8, 0x1f, RZ ;  /* 0x0000001f08037819 */ /* 0x002fe800000006ff */
[----:B------:R-:W1:Y:S02]  /*3330*/  SYNCS.PHASECHK.TRANS64.TRYWAIT P0, [UR7], R3 ;  /* 0x00000003ff0075a7 */ /* 0x000e640008001107 */
[----:B-1----:R-:W-:Y:S05]  /*3340*/  @!P0 BRA `(.L_x_60) ;  /* 0x0000004c00008947 */ /* 0x002fea0003800000 */
.L_x_59:
[----:B------:R-:W-:Y:S01]  /*3350*/  UISETP.NE.AND UP1, UPT, UR17, 0x1, UPT ;  /* 0x000000011100788c */ /* 0x000fe2000bf25270 */
[----:B------:R-:W-:Y:S01]  /*3360*/  PLOP3.LUT P2, PT, PT, PT, PT, 0x80, 0x8 ;  /* 0x000000000008781c */ /* 0x000fe20003f4f070 */
[----:B------:R-:W-:Y:S02]  /*3370*/  UIADD3 UR11, UPT, UPT, UR5, 0x1, URZ ;  /* 0x00000001050b7890 */ /* 0x000fe4000fffe0ff */
[----:B------:R-:W-:Y:S02]  /*3380*/  UIMAD UR6, UR5, 0x300, UR4 ;  /* 0x00000300050678a4 */ /* 0x000fe4000f8e0204 */
[----:B------:R-:W-:Y:S01]  /*3390*/  UISETP.NE.AND UP2, UPT, UR11, 0x7, UPT ;  /* 0x000000070b00788c */ /* 0x000fe2000bf45270 */
[----:B------:R-:W-:Y:S01]  /*33a0*/  PLOP3.LUT P0, PT, PT, PT, UP1, 0x80, 0x8 ;  /* 0x000000000008781c */ /* 0x000fe20003f0f018 */
[----:B------:R-:W-:Y:S02]  /*33b0*/  UIADD3 UR40, UPT, UPT, UR6, 0x2, URZ ;  /* 0x0000000206287890 */ /* 0x000fe4000fffe0ff */
[----:B------:R-:W-:Y:S02]  /*33c0*/  USEL UR28, URZ, 0x1, UP2 ;  /* 0x00000001ff1c7887 */ /* 0x000fe40009000000 */
[----:B------:R-:W-:Y:S02]  /*33d0*/  USEL UR11, UR11, URZ, UP2 ;  /* 0x000000ff0b0b7287 */ /* 0x000fe40009000000 */
[----:B------:R-:W-:Y:S02]  /*33e0*/  UIADD3 UR36, UPT, UPT, UR6, 0x4, URZ ;  /* 0x0000000406247890 */ /* 0x000fe4000fffe0ff */
[----:B------:R-:W-:Y:S01]  /*33f0*/  @UP1 ULEA UR19, UR11, UR9, 0x3 ;  /* 0x000000090b131291 */ /* 0x000fe2000f8e18ff */
[----:B------:R-:W-:Y:S01]  /*3400*/  LOP3.LUT R8, R8, UR28, RZ, 0x3c, !PT ;  /* 0x0000001c08087c12 */ /* 0x000fe2000f8e3cff */
[----:B------:R-:W-:Y:S02]  /*3410*/  ULEA UR28, UR5, UR10, 0xa ;  /* 0x0000000a051c7291 */ /* 0x000fe4000f8e50ff */
[----:B------:R-:W-:Y:S01]  /*3420*/  UIADD3 UR32, UPT, UPT, UR6, 0x6, URZ ;  /* 0x0000000606207890 */ /* 0x000fe2000fffe0ff */
[----:B-1----:R-:W-:Y:S01]  /*3430*/  @P0 SHF.L.U32 R0, R8, 0x1f, RZ ;  /* 0x0000001f08000819 */ /* 0x002fe200000006ff */
[----:B------:R-:W-:Y:S02]  /*3440*/  UIADD3 UR38, UPT, UPT, UR28, 0x2, URZ ;  /* 0x000000021c267890 */ /* 0x000fe4000fffe0ff */
[----:B------:R-:W-:Y:S01]  /*3450*/  UIADD3 UR34, UPT, UPT, UR28, 0x4, URZ ;  /* 0x000000041c227890 */ /* 0x000fe2000fffe0ff */
[----:B------:R2:W4:Y:S01]  /*3460*/  @P0 SYNCS.PHASECHK.TRANS64.TRYWAIT P2, [UR19], R0 ;  /* 0x00000000ff0005a7 */ /* 0x0005220008041113 */
[----:B------:R-:W-:Y:S02]  /*3470*/  UIADD3 UR30, UPT, UPT, UR28, 0x6, URZ ;  /* 0x000000061c1e7890 */ /* 0x000fe4000fffe0ff */
[----:B------:R-:W-:Y:S02]  /*3480*/  UIADD3 UR19, UPT, UPT, UR7, 0x38, URZ ;  /* 0x0000003807137890 */ /* 0x000fe4000fffe0ff */
[----:B------:R-:W-:Y:S01]  /*3490*/  UIADD3 UR17, UPT, UPT, UR17, -0x1, URZ ;  /* 0xffffffff11117890 */ /* 0x000fe2000fffe0ff */
[----:B------:R-:W-:Y:S01]  /*34a0*/  UMOV UR7, 0x40004040 ;  /* 0x4000404000077882 */ /* 0x000fe20000000000 */
[----:B------:R-:W-:Y:S01]  /*34b0*/  UMOV UR29, 0x40004040 ;  /* 0x40004040001d7882 */ /* 0x000fe20000000000 */
[----:B------:R-:W-:Y:S01]  /*34c0*/  UMOV UR41, 0x40004040 ;  /* 0x4000404000297882 */ /* 0x000fe20000000000 */
[----:B------:R2:W-:Y:S01]  /*34d0*/  UTCIMMA gdesc[UR28], gdesc[UR6], tmem[UR15], tmem[UR22], idesc[UR23], UP4 ;  /* 0x00ff16061c0075ea */ /* 0x0005e2000a00010f */
[----:B------:R-:W-:Y:S01]  /*34e0*/  UPLOP3.LUT UP4, UPT, UPT, UPT, UPT, 0x80, 0x8 ;  /* 0x000000000008789c */ /* 0x000fe20003f8f070 */
[----:B------:R-:W-:Y:S01]  /*34f0*/  UMOV UR39, 0x40004040 ;  /* 0x4000404000277882 */ /* 0x000fe20000000000 */
[----:B------:R-:W-:Y:S01]  /*3500*/  UMOV UR37, 0x40004040 ;  /* 0x4000404000257882 */ /* 0x000fe20000000000 */
[----:B------:R2:W-:Y:S01]  /*3510*/  UTCIMMA gdesc[UR38], gdesc[UR40], tmem[UR15], tmem[UR20], idesc[UR21], UPT ;  /* 0x00ff1428260075ea */ /* 0x0005e2000b80010f */
[----:B------:R-:W-:Y:S01]  /*3520*/  UMOV UR35, 0x40004040 ;  /* 0x4000404000237882 */ /* 0x000fe20000000000 */
[----:B------:R-:W-:Y:S01]  /*3530*/  UMOV UR33, 0x40004040 ;  /* 0x4000404000217882 */ /* 0x000fe20000000000 */
[----:B------:R-:W-:Y:S01]  /*3540*/  UMOV UR31, 0x40004040 ;  /* 0x40004040001f7882 */ /* 0x000fe20000000000 */
[----:B------:R2:W-:Y:S01]  /*3550*/  UTCIMMA gdesc[UR34], gdesc[UR36], tmem[UR15], tmem[UR26], idesc[UR27], UPT ;  /* 0x00ff1a24220075ea */ /* 0x0005e2000b80010f */
[----:B------:R2:W-:Y:S01]  /*3560*/  UTCIMMA gdesc[UR30], gdesc[UR32], tmem[UR15], tmem[UR24], idesc[UR25], UPT ;  /* 0x00ff18201e0075ea */ /* 0x0005e2000b80010f */
[----:B------:R2:W-:Y:S01]  /*3570*/  UTCBAR [UR19], URZ ;  /* 0x000000ff130073e9 */ /* 0x0005e200080000ff */
[----:B------:R-:W-:Y:S01]  /*3580*/  UMOV UR5, UR11 ;  /* 0x0000000b00057c82 */ /* 0x000fe20008000000 */
[----:B------:R-:W-:Y:S05]  /*3590*/  BRA.U UP0, `(.L_x_61) ;  /* 0xfffffffd00507547 */ /* 0x000fea000b83ffff */
.L_x_58:
[----:B------:R-:W-:Y:S01]  /*35a0*/  UIADD3 UR12, UPT, UPT, UR12, 0x1, URZ ;  /* 0x000000010c0c7890 */ /* 0x000fe2000fffe0ff */
[C---:B------:R-:W-:Y:S01]  /*35b0*/  ISETP.NE.AND P0, PT, R10.reuse, 0x2, PT ;  /* 0x000000020a00780c */ /* 0x040fe20003f05270 */
[----:B------:R-:W-:Y:S02]  /*35c0*/  UIADD3 UR14, UPT, UPT, UR14, 0xb0, URZ ;  /* 0x000000b00e0e7890 */ /* 0x000fe4000fffe0ff */
[----:B------:R-:W-:Y:S01]  /*35d0*/  UISETP.NE.AND UP0, UPT, UR12, 0x4, UPT ;  /* 0x000000040c00788c */ /* 0x000fe2000bf05270 */
[----:B-12---:R-:W-:Y:S02]  /*35e0*/  SEL R0, RZ, 0x1, P0 ;  /* 0x00000001ff007807 */ /* 0x006fe40000000000 */
[----:B------:R-:W-:Y:S01]  /*35f0*/  SEL R10, R10, RZ, P0 ;  /* 0x000000ff0a0a7207 */ /* 0x000fe20000000000 */
[----:B------:R-:W-:Y:S01]  /*3600*/  USEL UR5, URZ, 0x1, UP0 ;  /* 0x00000001ff057887 */ /* 0x000fe20008000000 */
[----:B------:R-:W-:Y:S01]  /*3610*/  LOP3.LUT R9, R9, R0, RZ, 0x3c, !PT ;  /* 0x0000000009097212 */ /* 0x000fe200078e3cff */
[----:B------:R-:W-:Y:S01]  /*3620*/  USEL UR12, UR12, URZ, UP0 ;  /* 0x000000ff0c0c7287 */ /* 0x000fe20008000000 */
[----:B------:R1:W-:Y:S03]  /*3630*/  UTCBAR [UR14], URZ ;  /* 0x000000ff0e0073e9 */ /* 0x0003e600080000ff */
[----:B------:R-:W-:Y:S01]  /*3640*/  LOP3.LUT R11, R11, UR5, RZ, 0x3c, !PT ;  /* 0x000000050b0b7c12 */ /* 0x000fe2000f8e3cff */
[----:B------:R-:W-:Y:S07]  /*3650*/  @P1 BRA `(.L_x_62) ;  /* 0xfffffff800a01947 */ /* 0x000fee000383ffff */
[----:B------:R-:W2:Y:S01]  /*3660*/  S2UR UR4, SR_CgaCtaId ;  /* 0x00000000000479c3 */ /* 0x000ea20000008800 */
[----:B------:R-:W-:Y:S01]  /*3670*/  ELECT P0, URZ, PT ;  /* 0x0000000000ff782f */ /* 0x000fe20003800000 */
[----:B------:R-:W-:Y:S01]  /*3680*/  IMAD.MOV.U32 R0, RZ, RZ, 0x1 ;  /* 0x00000001ff007424 */ /* 0x000fe200078e00ff */
[----:B------:R-:W-:Y:S01]  /*3690*/  UIADD3 UR9, UPT, UPT, UR9, 0xd0, URZ ;  /* 0x000000d009097890 */ /* 0x000fe2000fffe0ff */
[----:B------:R-:W-:Y:S01]  /*36a0*/  SHF.L.U32 R3, R11, 0x1f, RZ ;  /* 0x0000001f0b037819 */ /* 0x000fe200000006ff */
[----:B------:R-:W-:-:S03]  /*36b0*/  UMOV UR5, 0x40 ;  /* 0x0000004000057882 */ /* 0x000fc60000000000 */
[----:B------:R-:W-:Y:S01]  /*36c0*/  UVIRTCOUNT.DEALLOC.SMPOOL 0x80 ;  /* 0x000000800000784c */ /* 0x000fe20000000000 */
[----:B--2---:R-:W-:Y:S02]  /*36d0*/  ULEA UR4, UR4, UR5, 0x18 ;  /* 0x0000000504047291 */ /* 0x004fe4000f8ec0ff */
[----:B------:R-:W-:-:S07]  /*36e0*/  ULEA UR5, UR12, UR9, 0x3 ;  /* 0x000000090c057291 */ /* 0x000fce000f8e18ff */
[----:B------:R2:W-:Y:S02]  /*36f0*/  @P0 STS.U8 [UR4+0x1c], R0 ;  /* 0x00001c00ff000988 */ /* 0x0005e40008000004 */
[----:B------:R-:W3:Y:S02]  /*3700*/  SYNCS.PHASECHK.TRANS64.TRYWAIT P0, [UR5], R3 ;  /* 0x00000003ff0075a7 */ /* 0x000ee40008001105 */
[----:B--23--:R-:W-:Y:S05]  /*3710*/  @!P0 BRA `(.L_x_63) ;  /* 0x0000004800248947 */ /* 0x00cfea0003800000 */
.L_x_126:
[----:B------:R-:W-:-:S04]  /*3720*/  UIADD3 UR6, UPT, UPT, UR12, 0x1, URZ ;  /* 0x000000010c067890 */ /* 0x000fc8000fffe0ff */
[----:B------:R-:W-:-:S04]  /*3730*/  UISETP.NE.AND UP0, UPT, UR6, 0x4, UPT ;  /* 0x000000040600788c */ /* 0x000fc8000bf05270 */
[----:B------:R-:W-:Y:S02]  /*3740*/  USEL UR7, URZ, 0x1, UP0 ;  /* 0x00000001ff077887 */ /* 0x000fe40008000000 */
[----:B------:R-:W-:-:S04]  /*3750*/  USEL UR6, UR6, URZ, UP0 ;  /* 0x000000ff06067287 */ /* 0x000fc80008000000 */
[----:B------:R-:W-:Y:S01]  /*3760*/  ULEA UR5, UR6, UR9, 0x3 ;  /* 0x0000000906057291 */ /* 0x000fe2000f8e18ff */
[----:B------:R-:W-:-:S04]  /*3770*/  LOP3.LUT R2, R11, UR7, RZ, 0x3c, !PT ;  /* 0x000000070b027c12 */ /* 0x000fc8000f8e3cff */
[----:B--2---:R-:W-:-:S04]  /*3780*/  SHF.L.U32 R3, R2, 0x1f, RZ ;  /* 0x0000001f02037819 */ /* 0x004fc800000006ff */
[----:B------:R-:W2:Y:S02]  /*3790*/  SYNCS.PHASECHK.TRANS64.TRYWAIT P0, [UR5], R3 ;  /* 0x00000003ff0075a7 */ /* 0x000ea40008001105 */
[----:B--2---:R-:W-:Y:S05]  /*37a0*/  @!P0 BRA `(.L_x_64) ;  /* 0x0000004800188947 */ /* 0x004fea0003800000 */
.L_x_128:
        /* <DEDUP_REMOVED lines=9> */
.L_x_130:
[----:B------:R-:W-:-:S04]  /*3840*/  UIADD3 UR6, UPT, UPT, UR6, 0x1, URZ ;  /* 0x0000000106067890 */ /* 0x000fc8000fffe0ff */
[----:B------:R-:W-:-:S04]  /*3850*/  UISETP.NE.AND UP0, UPT, UR6, 0x4, UPT ;  /* 0x000000040600788c */ /* 0x000fc8000bf05270 */
[----:B------:R-:W-:Y:S02]  /*3860*/  USEL UR5, URZ, 0x1, UP0 ;  /* 0x00000001ff057887 */ /* 0x000fe40008000000 */
[----:B------:R-:W-:-:S04]  /*3870*/  USEL UR6, UR6, URZ, UP0 ;  /* 0x000000ff06067287 */ /* 0x000fc80008000000 */
[----:B------:R-:W-:Y:S01]  /*3880*/  ULEA UR6, UR6, UR9, 0x3 ;  /* 0x0000000906067291 */ /* 0x000fe2000f8e18ff */
[----:B--2---:R-:W-:-:S04]  /*3890*/  LOP3.LUT R3, R2, UR5, RZ, 0x3c, !PT ;  /* 0x0000000502037c12 */ /* 0x004fc8000f8e3cff */
[----:B------:R-:W-:-:S04]  /*38a0*/  SHF.L.U32 R3, R3, 0x1f, RZ ;  /* 0x0000001f03037819 */ /* 0x000fc800000006ff */
[----:B------:R-:W2:Y:S02]  /*38b0*/  SYNCS.PHASECHK.TRANS64.TRYWAIT P0, [UR6], R3 ;  /* 0x00000003ff0075a7 */ /* 0x000ea40008001106 */
[----:B--2---:R-:W-:Y:S05]  /*38c0*/  @!P0 BRA `(.L_x_66) ;  /* 0x0000004800008947 */ /* 0x004fea0003800000 */
.L_x_132:
[----:B------:R-:W-:Y:S01]  /*38d0*/  NOP ;  /* 0x0000000000007918 */ /* 0x000fe20000000000 */
[----:B--2---:R-:W2:Y:S01]  /*38e0*/  LDS R0, [UR4+0x14] ;  /* 0x00001404ff007984 */ /* 0x004ea20008000800 */
[----:B------:R-:W-:Y:S01]  /*38f0*/  ULOP3.LUT UR6, UR13, 0xffff, URZ, 0xc0, !UPT ;  /* 0x0000ffff0d067892 */ /* 0x000fe2000f8ec0ff */
[----:B------:R-:W-:Y:S01]  /*3900*/  UMOV UR8, 0xffff ;  /* 0x0000ffff00087882 */ /* 0x000fe20000000000 */
[----:B------:R-:W-:Y:S02]  /*3910*/  UMOV UR5, 0x1 ;  /* 0x0000000100057882 */ /* 0x000fe40000000000 */
[----:B------:R-:W-:-:S04]  /*3920*/  USHF.R.U32.HI UR6, URZ, 0x5, UR6 ;  /* 0x00000005ff067899 */ /* 0x000fc80008011606 */
[----:B------:R-:W-:Y:S02]  /*3930*/  USHF.L.U32 UR8, UR8, UR6, URZ ;  /* 0x0000000608087299 */ /* 0x000fe400080006ff */
[----:B------:R-:W-:-:S04]  /*3940*/  USHF.L.U32 UR5, UR5, UR6, URZ ;  /* 0x0000000605057299 */ /* 0x000fc800080006ff */
[----:B--2---:R-:W-:-:S04]  /*3950*/  LOP3.LUT R0, R0, UR8, RZ, 0xc0, !PT ;  /* 0x0000000800007c12 */ /* 0x004fc8000f8ec0ff */
[----:B------:R-:W-:-:S13]  /*3960*/  ISETP.NE.AND P0, PT, R0, UR8, PT ;  /* 0x0000000800007c0c */ /* 0x000fda000bf05270 */
[----:B------:R-:W-:Y:S05]  /*3970*/  @P0 BRA `(.L_x_67) ;  /* 0x0000000000580947 */ /* 0x000fea0003800000 */
[----:B------:R-:W2:Y:S02]  /*3980*/  LDS R0, [UR4+0x18] ;  /* 0x00001804ff007984 */ /* 0x000ea40008000800 */
[----:B--2---:R-:W-:-:S04]  /*3990*/  LOP3.LUT R0, R0, UR5, RZ, 0xc0, !PT ;  /* 0x0000000500007c12 */ /* 0x004fc8000f8ec0ff */
[----:B------:R-:W-:-:S13]  /*39a0*/  ISETP.NE.AND P0, PT, R0, UR5, PT ;  /* 0x0000000500007c0c */ /* 0x000fda000bf05270 */
[----:B------:R-:W-:Y:S05]  /*39b0*/  @P0 BRA `(.L_x_68) ;  /* 0x00000000003c0947 */ /* 0x000fea0003800000 */
[----:B------:R-:W2:Y:S01]  /*39c0*/  S2R R2, SR_LANEID ;  /* 0x0000000000027919 */ /* 0x000ea20000000000 */
[----:B------:R-:W-:Y:S01]  /*39d0*/  ULOP3.LUT UR8, URZ, UR8, URZ, 0x33, !UPT ;  /* 0x00000008ff087292 */ /* 0x000fe2000f8e33ff */
[----:B------:R-:W-:Y:S01]  /*39e0*/  LOP3.LUT R4, RZ, UR5, RZ, 0x33, !PT ;  /* 0x00000005ff047c12 */ /* 0x000fe2000f8e33ff */
[----:B------:R-:W-:Y:S02]  /*39f0*/  VOTEU.ANY UR7, UPT, PT ;  /* 0x0000000000077886 */ /* 0x000fe400038e0100 */
[----:B------:R-:W-:Y:S01]  /*3a00*/  UFLO.U32 UR7, UR7 ;  /* 0x00000007000772bd */ /* 0x000fe200080e0000 */
[----:B------:R-:W3:Y:S01]  /*3a10*/  REDUX UR5, R4 ;  /* 0x00000000040573c4 */ /* 0x000ee20000000000 */
[----:B------:R-:W-:-:S06]  /*3a20*/  IMAD.U32 R0, RZ, RZ, UR8 ;  /* 0x00000008ff007e24 */ /* 0x000fcc000f8e00ff */
[----:B------:R1:W-:Y:S01]  /*3a30*/  UTCATOMSWS.AND URZ, UR8 ;  /* 0x0000000800ff79e3 */ /* 0x0003e20008000000 */
[----:B------:R-:W4:Y:S01]  /*3a40*/  REDUX UR6, R0 ;  /* 0x00000000000673c4 */ /* 0x000f220000000000 */
[----:B--2---:R-:W-:Y:S01]  /*3a50*/  ISETP.EQ.U32.AND P0, PT, R2, UR7, PT ;  /* 0x0000000702007c0c */ /* 0x004fe2000bf02070 */
[----:B---3--:R-:W-:Y:S01]  /*3a60*/  IMAD.U32 R2, RZ, RZ, UR5 ;  /* 0x00000005ff027e24 */ /* 0x008fe2000f8e00ff */
[----:B----4-:R-:W-:-:S11]  /*3a70*/  MOV R3, UR6 ;  /* 0x0000000600037c02 */ /* 0x010fd60008000f00 */
[----:B------:R1:W-:Y:S04]  /*3a80*/  @P0 ATOMS.AND RZ, [UR4+0x14], R3 ;  /* 0x00001403ffff098c */ /* 0x0003e8000a800004 */
[----:B------:R1:W-:Y:S01]  /*3a90*/  @P0 ATOMS.AND RZ, [UR4+0x18], R2 ;  /* 0x00001802ffff098c */ /* 0x0003e2000a800004 */
[----:B------:R-:W-:Y:S05]  /*3aa0*/  BRA `(.L_x_69) ;  /* 0x0000000000147947 */ /* 0x000fea0003800000 */
.L_x_68:
[----:B------:R-:W-:Y:S02]  /*3ab0*/  MOV R2, 0x3ad0 ;  /* 0x00003ad000027802 */ /* 0x000fe40000000f00 */
[----:B-1--45:R-:W-:Y:S05]  /*3ac0*/  CALL.REL.NOINC `($__internal_0_$__cuda_sm10x_tcgen05_guardrail_trap_col_being_dealloced_not_returned_by_alloc) ;  /* 0x00000048001c7944 */ /* 0x032fea0003c00000 */
[----:B------:R-:W-:Y:S05]  /*3ad0*/  BRA `(.L_x_69) ;  /* 0x0000000000087947 */ /* 0x000fea0003800000 */
.L_x_67:
[----:B------:R-:W-:Y:S02]  /*3ae0*/  MOV R2, 0x3b00 ;  /* 0x00003b0000027802 */ /* 0x000fe40000000f00 */
[----:B-1--45:R-:W-:Y:S05]  /*3af0*/  CALL.REL.NOINC `($__internal_2_$__cuda_sm10x_tcgen05_guardrail_trap_unallocated_columns_being_dealloced) ;  /* 0x0000004800287944 */ /* 0x032fea0003c00000 */
.L_x_69:
[----:B------:R-:W-:Y:S01]  /*3b00*/  NOP ;  /* 0x0000000000007918 */ /* 0x000fe20000000000 */
[----:B-1----:R-:W-:Y:S05]  /*3b10*/  EXIT ;  /* 0x000000000000794d */ /* 0x002fea0003800000 */
.L_x_51:
[----:B------:R-:W-:-:S09]  /*3b20*/  UISETP.NE.OR UP2, UPT, UR8, 0x3, !UP2 ;  /* 0x000000030800788c */ /* 0x000fd2000d745670 */
[----:B------:R-:W-:Y:S05]  /*3b30*/  BRA.U UP2, `(.L_x_70) ;  /* 0x0000000902fc7547 */ /* 0x000fea000b800000 */
[----:B------:R-:W1:Y:S01]  /*3b40*/  LDC R0, c[0x0][0xb30] ;  /* 0x0002cc00ff007b82 */ /* 0x000e620000000800 */
[----:B------:R-:W2:Y:S01]  /*3b50*/  LDCU.64 UR8, c[0x0][0x888] ;  /* 0x00011100ff0877ac */ /* 0x000ea20008000a00 */
[----:B------:R-:W-:Y:S01]  /*3b60*/  IMAD.MOV.U32 R30, RZ, RZ, 0x1 ;  /* 0x00000001ff1e7424 */ /* 0x000fe200078e00ff */
[----:B------:R-:W-:Y:S01]  /*3b70*/  CS2R R28, SRZ ;  /* 0x00000000001c7805 */ /* 0x000fe2000001ff00 */
[----:B------:R-:W-:Y:S01]  /*3b80*/  IMAD.MOV.U32 R25, RZ, RZ, 0x3000 ;  /* 0x00003000ff197424 */ /* 0x000fe200078e00ff */
[----:B------:R-:W4:Y:S03]  /*3b90*/  LDCU.64 UR4, c[0x0][0x890] ;  /* 0x00011200ff0477ac */ /* 0x000f260008000a00 */
[----:B------:R-:W3:Y:S01]  /*3ba0*/  LDC R19, c[0x0][0x370] ;  /* 0x0000dc00ff137b82 */ /* 0x000ee20000000800 */
[----:B------:R-:W-:Y:S01]  /*3bb0*/  UMOV UR7, 0x400 ;  /* 0x0000040000077882 */ /* 0x000fe20000000000 */
[----:B------:R-:W-:-:S02]  /*3bc0*/  UPLOP3.LUT UP1, UPT, UPT, UPT, UPT, 0x40, 0x4 ;  /* 0x000000000004789c */ /* 0x000fc40003f2e870 */
[----:B------:R-:W-:-:S04]  /*3bd0*/  ULEA UR7, UR37, UR7, 0x18 ;  /* 0x0000000725077291 */ /* 0x000fc8000f8ec0ff */
[----:B------:R-:W3:Y:S01]  /*3be0*/  LDC R2, c[0x0][0xb0c] ;  /* 0x0002c300ff027b82 */ /* 0x000ee20000000800 */
[----:B--2---:R-:W-:Y:S02]  /*3bf0*/  UISETP.NE.U32.AND UP4, UPT, UR8, URZ, UPT ;  /* 0x000000ff0800728c */ /* 0x004fe4000bf85070 */
[----:B------:R-:W-:Y:S02]  /*3c00*/  UIADD3 UR8, UPT, UPT, UR7, 0x70, URZ ;  /* 0x0000007007087890 */ /* 0x000fe4000fffe0ff */
[----:B----4-:R-:W-:-:S03]  /*3c10*/  UISETP.NE.U32.AND UP5, UPT, UR4, URZ, UPT ;  /* 0x000000ff0400728c */ /* 0x010fc6000bfa5070 */
[----:B------:R-:W2:Y:S01]  /*3c20*/  LDC R18, c[0x0][0xb20] ;  /* 0x0002c800ff127b82 */ /* 0x000ea20000000800 */
[----:B-1----:R-:W-:Y:S01]  /*3c30*/  ISETP.NE.AND P1, PT, R0, 0x1, PT ;  /* 0x000000010000780c */ /* 0x002fe20003f25270 */
[----:B------:R-:W-:Y:S02]  /*3c40*/  UISETP.NE.AND.EX UP4, UPT, UR9, URZ, UPT, UP4 ;  /* 0x000000ff0900728c */ /* 0x000fe4000bf85340 */
[----:B------:R-:W-:Y:S02]  /*3c50*/  UPRMT UR37, UR37, 0x654, UR8 ;  /* 0x0000065425257896 */ /* 0x000fe40008000008 */
[----:B------:R-:W-:Y:S02]  /*3c60*/  UISETP.NE.AND.EX UP5, UPT, UR5, URZ, UPT, UP5 ;  /* 0x000000ff0500728c */ /* 0x000fe4000bfa5350 */
[----:B------:R-:W1:Y:S08]  /*3c70*/  LDC.64 R32, c[0x0][0x348] ;  /* 0x0000d200ff207b82 */ /* 0x000e700000000a00 */
[----:B------:R-:W4:Y:S08]  /*3c80*/  LDC.64 R16, c[0x0][0xb10] ;  /* 0x0002c400ff107b82 */ /* 0x000f300000000a00 */
[----:B------:R-:W1:Y:S08]  /*3c90*/  LDC.64 R6, c[0x0][0xb18] ;  /* 0x0002c600ff067b82 */ /* 0x000e700000000a00 */
[----:B------:R-:W1:Y:S08]  /*3ca0*/  LDC.64 R4, c[0x0][0xb28] ;  /* 0x0002ca00ff047b82 */ /* 0x000e700000000a00 */
[----:B--23--:R-:W1:Y:S02]  /*3cb0*/  LDC R24, c[0x0][0x374] ;  /* 0x0000dd00ff187b82 */ /* 0x00ce640000000800 */
.L_x_78:
[C---:B------:R-:W-:Y:S02]  /*3cc0*/  LEA R0, R29.reuse, UR7, 0x3 ;  /* 0x000000071d007c11 */ /* 0x040fe4000f8e18ff */
[----:B------:R-:W-:Y:S02]  /*3cd0*/  SHF.L.U32 R3, R28, 0x1f, RZ ;  /* 0x0000001f1c037819 */ /* 0x000fe400000006ff */
[----:B------:R-:W-:Y:S02]  /*3ce0*/  LEA R20, R29, UR7, 0x4 ;  /* 0x000000071d147c11 */ /* 0x000fe4000f8e20ff */
[----:B--2---:R-:W2:Y:S02]  /*3cf0*/  SYNCS.PHASECHK.TRANS64.TRYWAIT P0, [R0+URZ+0x90], R3 ;  /* 0x00009003000075a7 */ /* 0x004ea400080011ff */
[----:B--2---:R-:W-:Y:S05]  /*3d00*/  @!P0 BRA `(.L_x_71) ;  /* 0x0000004400088947 */ /* 0x004fea0003800000 */
.L_x_133:
[----:B------:R-:W-:Y:S01]  /*3d10*/  ISETP.GE.AND P0, PT, R102, 0x1, PT ;  /* 0x000000016600780c */ /* 0x000fe20003f06270 */
[----:B------:R-:W3:Y:S01]  /*3d20*/  LDS.128 R20, [R20+0x120] ;  /* 0x0001200014147984 */ /* 0x000ee20000000c00 */
[----:B------:R-:W-:Y:S01]  /*3d30*/  ISETP.NE.U32.AND P4, PT, RZ, UR4, PT ;  /* 0x00000004ff007c0c */ /* 0x000fe2000bf85070 */
[----:B--2---:R-:W-:Y:S01]  /*3d40*/  VIADD R0, R0, 0xa0 ;  /* 0x000000a000007836 */ /* 0x004fe20000000000 */
[----:B------:R-:W-:Y:S02]  /*3d50*/  SHF.L.U32 R26, R30, 0x1f, RZ ;  /* 0x0000001f1e1a7819 */ /* 0x000fe400000006ff */
[----:B------:R-:W-:Y:S02]  /*3d60*/  ISETP.NE.AND.EX P4, PT, RZ, UR5, PT, P4 ;  /* 0x00000005ff007c0c */ /* 0x000fe4000bf85340 */
[----:B------:R-:W-:Y:S01]  /*3d70*/  PRMT R0, RZ, 0x654, R0 ;  /* 0x00000654ff007816 */ /* 0x000fe20000000000 */
[----:B------:R-:W-:Y:S01]  /*3d80*/  @!PT LDS RZ, [RZ] ;  /* 0x00000000fffff984 */ /* 0x000fe20000000800 */
[----:B------:R-:W-:Y:S01]  /*3d90*/  @!PT LDS RZ, [RZ] ;  /* 0x00000000fffff984 */ /* 0x000fe20000000800 */
[----:B------:R-:W-:Y:S01]  /*3da0*/  @!PT LDS RZ, [RZ] ;  /* 0x00000000fffff984 */ /* 0x000fe20000000800 */
[----:B------:R-:W-:Y:S01]  /*3db0*/  @!PT LDS RZ, [RZ] ;  /* 0x00000000fffff984 */ /* 0x000fe20000000800 */
[----:B------:R2:W-:Y:S06]  /*3dc0*/  MEMBAR.ALL.CTA ;  /* 0x0000000000007992 */ /* 0x0005ec0000008000 */
[----:B--2---:R-:W2:Y:S02]  /*3dd0*/  FENCE.VIEW.ASYNC.S ;  /* 0x00000000000073c6 */ /* 0x004ea40000000000 */
[----:B--2---:R2:W-:Y:S01]  /*3de0*/  SYNCS.ARRIVE.TRANS64.RED.A1T0 RZ, [R0+URZ], RZ ;  /* 0x000000ff00ff79a7 */ /* 0x0045e200081004ff */
[----:B---3--:R-:W-:Y:S11]  /*3df0*/  LOP3.LUT P3, RZ, R22, 0x1, RZ, 0xc0, !PT ;  /* 0x0000000116ff7812 */ /* 0x008ff6000786c0ff */
[----:B------:R-:W-:Y:S02]  /*3e00*/  @!UPT UIADD3 URZ, UPT, UPT, URZ, URZ, URZ ;  /* 0x000000fffffff290 */ /* 0x000fe4000fffe0ff */
[----:B------:R-:W-:Y:S02]  /*3e10*/  @P3 MOV R13, R20 ;  /* 0x00000014000d3202 */ /* 0x000fe40000000f00 */
[----:B------:R-:W-:Y:S01]  /*3e20*/  @P3 LOP3.LUT R8, R21, 0xffff, RZ, 0xc0, !PT ;  /* 0x0000ffff15083812 */ /* 0x000fe200078ec0ff */
[----:B--2---:R-:W-:Y:S06]  /*3e30*/  @!P0 BRA `(.L_x_72) ;  /* 0x0000000000a48947 */ /* 0x004fec0003800000 */
[----:B-1----:R-:W-:Y:S01]  /*3e40*/  IMAD.HI.U32 R31, R24, R7, RZ ;  /* 0x00000007181f7227 */ /* 0x002fe200078e00ff */
[----:B------:R-:W-:Y:S02]  /*3e50*/  ISETP.NE.AND P0, PT, R6, 0x1, PT ;  /* 0x000000010600780c */ /* 0x000fe40003f05270 */
[----:B------:R-:W-:Y:S01]  /*3e60*/  ISETP.NE.AND P2, PT, R102, 0x1, PT ;  /* 0x000000016600780c */ /* 0x000fe20003f45270 */
[----:B----4-:R-:W-:Y:S01]  /*3e70*/  IMAD.HI.U32 R34, R19, R16, RZ ;  /* 0x0000001013227227 */ /* 0x010fe200078e00ff */
[----:B------:R-:W-:Y:S02]  /*3e80*/  SHF.R.U32.HI R31, RZ, R18, R31 ;  /* 0x00000012ff1f7219 */ /* 0x000fe4000001161f */
[----:B------:R-:W-:Y:S01]  /*3e90*/  ISETP.NE.AND P5, PT, R2, 0x1, PT ;  /* 0x000000010200780c */ /* 0x000fe20003fa5270 */
[----:B------:R-:W-:Y:S01]  /*3ea0*/  IMAD.HI.U32 R36, R13, R16, RZ ;  /* 0x000000100d247227 */ /* 0x000fe200078e00ff */
[----:B------:R-:W-:Y:S02]  /*3eb0*/  SHF.R.U32.HI R34, RZ, R17, R34 ;  /* 0x00000011ff227219 */ /* 0x000fe40000011622 */
[----:B------:R-:W-:Y:S01]  /*3ec0*/  SEL R3, R24, R31, !P0 ;  /* 0x0000001f18037207 */ /* 0x000fe20004000000 */
[C---:B------:R-:W-:Y:S01]  /*3ed0*/  IMAD.HI.U32 R31, R8.reuse, R7, RZ ;  /* 0x00000007081f7227 */ /* 0x040fe200078e00ff */
[----:B------:R-:W-:Y:S02]  /*3ee0*/  SEL R11, R19, R34, !P5 ;  /* 0x00000022130b7207 */ /* 0x000fe40006800000 */
[----:B------:R-:W-:Y:S01]  /*3ef0*/  SHF.R.U32.HI R36, RZ, R17, R36 ;  /* 0x00000011ff247219 */ /* 0x000fe20000011624 */
[----:B------:R-:W-:Y:S01]  /*3f00*/  IMAD.HI.U32 R38, R3, R4, RZ ;  /* 0x0000000403267227 */ /* 0x000fe200078e00ff */
[----:B------:R-:W-:Y:S03]  /*3f10*/  SHF.R.U32.HI R31, RZ, R18, R31 ;  /* 0x00000012ff1f7219 */ /* 0x000fe6000001161f */
[----:B------:R-:W-:Y:S01]  /*3f20*/  IMAD.HI.U32 R34, R11, R4, RZ ;  /* 0x000000040b227227 */ /* 0x000fe200078e00ff */
[----:B------:R-:W-:Y:S02]  /*3f30*/  @P2 SHF.R.U32.HI R3, RZ, R5, R38 ;  /* 0x00000005ff032219 */ /* 0x000fe40000011626 */
[----:B------:R-:W-:Y:S02]  /*3f40*/  SEL R9, R8, R31, !P0 ;  /* 0x0000001f08097207 */ /* 0x000fe40004000000 */
[----:B------:R-:W-:Y:S01]  /*3f50*/  @P2 SHF.R.U32.HI R11, RZ, R5, R34 ;  /* 0x00000005ff0b2219 */ /* 0x000fe20000011622 */
[C---:B------:R-:W-:Y:S01]  /*3f60*/  IMAD R10, R102.reuse, R3, RZ ;  /* 0x00000003660a7224 */ /* 0x040fe200078e02ff */
[----:B------:R-:W-:Y:S01]  /*3f70*/  SEL R3, R13, R36, !P5 ;  /* 0x000000240d037207 */ /* 0x000fe20006800000 */
[C---:B------:R-:W-:Y:S03]  /*3f80*/  IMAD.HI.U32 R14, R9.reuse, R4, RZ ;  /* 0x00000004090e7227 */ /* 0x040fe600078e00ff */
[----:B------:R-:W-:Y:S01]  /*3f90*/  ISETP.GE.AND P0, PT, R9, R10, PT ;  /* 0x0000000a0900720c */ /* 0x000fe20003f06270 */
[C---:B------:R-:W-:Y:S01]  /*3fa0*/  IMAD R12, R102.reuse, R11, RZ ;  /* 0x0000000b660c7224 */ /* 0x040fe200078e02ff */
[-C--:B------:R-:W-:Y:S04]  /*3fb0*/  SHF.R.U32.HI R14, RZ, R5.reuse, R14 ;  /* 0x00000005ff0e7219 */ /* 0x080fe8000001160e */
[----:B------:R-:W-:Y:S02]  /*3fc0*/  ISETP.GE.OR P0, PT, R3, R12, P0 ;  /* 0x0000000c0300720c */ /* 0x000fe40000706670 */
[----:B------:R-:W-:Y:S05]  /*3fd0*/  SEL R15, R9, R14, !P2 ;  /* 0x0000000e090f7207 */ /* 0x000fea0005000000 */
[----:B------:R-:W-:Y:S04]  /*3fe0*/  IMAD.MOV R14, RZ, RZ, -R15 ;  /* 0x000000ffff0e7224 */ /* 0x000fe800078e0a0f */
[----:B------:R-:W-:Y:S02]  /*3ff0*/  IMAD R14, R102, R14, R9 ;  /* 0x0000000e660e7224 */ /* 0x000fe400078e0209 */
[C---:B------:R-:W-:Y:S05]  /*4000*/  @!P0 IMAD.HI.U32 R10, R3.reuse, R4, RZ ;  /* 0x00000004030a8227 */ /* 0x040fea00078e00ff */
[----:B------:R-:W-:Y:S04]  /*4010*/  @!P0 SHF.R.U32.HI R10, RZ, R5, R10 ;  /* 0x00000005ff0a8219 */ /* 0x000fe8000001160a */
[----:B------:R-:W-:Y:S01]  /*4020*/  @!P0 SEL R0, R3, R10, !P2 ;  /* 0x0000000a03008207 */ /* 0x000fe20005000000 */
[----:B------:R-:W-:Y:S03]  /*4030*/  IMAD.MOV R10, RZ, RZ, -R3 ;  /* 0x000000ffff0a7224 */ /* 0x000fe600078e0a03 */
[----:B------:R-:W-:Y:S01]  /*4040*/  @!P0 IADD3 R15, PT, PT, R15, -R0, RZ ;  /* 0x800000000f0f8210 */ /* 0x000fe20007ffe0ff */
[----:B------:R-:W-:Y:S01]  /*4050*/  @!P0 IMAD R0, R11, R14, R0 ;  /* 0x0000000e0b008224 */ /* 0x000fe200078e0200 */
[----:B------:R-:W-:Y:S01]  /*4060*/  IADD3 R11, PT, PT, -R9, RZ, RZ ;  /* 0x000000ff090b7210 */ /* 0x000fe20007ffe1ff */
[----:B------:R-:W-:Y:S02]  /*4070*/  IMAD R13, R2, R10, R13 ;  /* 0x0000000a020d7224 */ /* 0x000fe400078e020d */
[----:B------:R-:W-:Y:S02]  /*4080*/  @!P0 IMAD R9, R15, R102, R3 ;  /* 0x000000660f098224 */ /* 0x000fe400078e0203 */
[----:B------:R-:W-:Y:S02]  /*4090*/  @!P0 IMAD.MOV.U32 R3, RZ, RZ, R0 ;  /* 0x000000ffff038224 */ /* 0x000fe400078e0000 */
[----:B------:R-:W-:Y:S02]  /*40a0*/  IMAD R8, R6, R11, R8 ;  /* 0x0000000b06087224 */ /* 0x000fe400078e0208 */
[----:B------:R-:W-:Y:S02]  /*40b0*/  IMAD R13, R3, R2, R13 ;  /* 0x00000002030d7224 */ /* 0x000fe400078e020d */
[----:B------:R-:W-:Y:S02]  /*40c0*/  IMAD R8, R9, R6, R8 ;  /* 0x0000000609087224 */ /* 0x000fe400078e0208 */
.L_x_72:
[----:B------:R-:W-:Y:S05]  /*40d0*/  BRA.U UP1, `(.L_x_73) ;  /* 0x0000000101107547 */ /* 0x000fea000b800000 */
[----:B------:R-:W-:Y:S04]  /*40e0*/  MOV R0, UR6 ;  /* 0x0000000600007c02 */ /* 0x000fe80008000f00 */
[----:B------:R-:W-:Y:S04]  /*40f0*/  SHF.L.U32 R3, R0, 0x1f, RZ ;  /* 0x0000001f00037819 */ /* 0x000fe800000006ff */
[----:B------:R-:W2:Y:S02]  /*4100*/  SYNCS.PHASECHK.TRANS64.TRYWAIT P0, [UR7+0x88], R3 ;  /* 0x00008803ff0075a7 */ /* 0x000ea40008001107 */
[----:B--2---:R-:W-:Y:S05]  /*4110*/  @!P0 BRA `(.L_x_74) ;  /* 0x0000004000188947 */ /* 0x004fea0003800000 */
.L_x_73:
[----:B------:R-:W-:Y:S05]  /*4120*/  BRA.U !UP5, `(.L_x_75) ;  /* 0x000000010d347547 */ /* 0x000fea000b800000 */
[----:B------:R-:W-:Y:S01]  /*4130*/  UPLOP3.LUT UP0, UPT, UPT, UPT, UP4, 0x80, 0x8 ;  /* 0x000000000008789c */ /* 0x000fe20003f0f040 */
[----:B--2---:R-:W-:Y:S02]  /*4140*/  HFMA2 R0, -RZ, RZ, 0, 5.9604644775390625e-08 ;  /* 0x00000001ff007431 */ /* 0x004fe400000001ff */
[----:B------:R-:W-:Y:S03]  /*4150*/  IMAD.MOV.U32 R230, RZ, RZ, 0x1 ;  /* 0x00000001ffe67424 */ /* 0x000fe600078e00ff */
[----:B------:R-:W-:Y:S05]  /*4160*/  PLOP3.LUT P0, PT, PT, PT, UP0, 0x80, 0x8 ;  /* 0x000000000008781c */ /* 0x000fea0003f0f008 */
[----:B------:R-:W2:Y:S01]  /*4170*/  @UP0 LDCU.64 UR10, c[0x0][0x888] ;  /* 0x00011100ff0a07ac */ /* 0x000ea20008000a00 */
[----:B------:R-:W-:Y:S07]  /*4180*/  @UP0 UIMAD UR8, UR36, UR4, URZ ;  /* 0x00000004240802a4 */ /* 0x000fee000f8e02ff */
[----:B------:R-:W-:Y:S01]  /*4190*/  @!P0 PRMT R230, R0, 0x7610, R230 ;  /* 0x0000761000e68816 */ /* 0x000fe200000000e6 */
[----:B--2---:R-:W-:Y:S03]  /*41a0*/  @UP0 UIMAD.WIDE UR10, UR8, 0x4, UR10 ;  /* 0x00000004080a08a5 */ /* 0x004fe6000f8e020a */
[----:B------:R-:W2:Y:S03]  /*41b0*/  @!UP0 LDCU UR8, c[0x0][0x880] ;  /* 0x00011000ff0887ac */ /* 0x000ea60008000800 */
[----:B------:R-:W-:Y:S01]  /*41c0*/  IMAD.U32 R10, RZ, RZ, UR10 ;  /* 0x0000000aff0a7e24 */ /* 0x000fe2000f8e00ff */
[----:B------:R-:W-:Y:S05]  /*41d0*/  MOV R11, UR11 ;  /* 0x0000000b000b7c02 */ /* 0x000fea0008000f00 */
[----:B-----5:R3:W5:Y:S02]  /*41e0*/  @P0 LDG.E R110, desc[UR40][R10.64] ;  /* 0x000000280a6e0981 */ /* 0x020764000c1e1900 */
[----:B--23--:R-:W-:Y:S07]  /*41f0*/  @!P0 IMAD.U32 R110, RZ, RZ, UR8 ;  /* 0x00000008ff6e8e24 */ /* 0x00cfee000f8e00ff */
.L_x_75:
[----:B-----5:R-:W-:Y:S01]  /*4200*/  @!P4 ISETP.EQ.AND P5, PT, R110, RZ, PT ;  /* 0x000000ff6e00c20c */ /* 0x020fe20003fa2270 */
[----:B------:R-:W-:Y:S01]  /*4210*/  @!UPT UIADD3 URZ, UPT, UPT, URZ, URZ, URZ ;  /* 0x000000fffffff290 */ /* 0x000fe2000fffe0ff */
[----:B------:R-:W-:Y:S11]  /*4220*/  @!P4 BRA `(.L_x_76) ;  /* 0x000000000014c947 */ /* 0x000ff60003800000 */
[----:B------:R-:W-:Y:S02]  /*4230*/  LOP3.LUT P0, RZ, R230, 0xff, RZ, 0xc0, !PT ;  /* 0x000000ffe6ff7812 */ /* 0x000fe4000780c0ff */
[----:B------:R-:W-:Y:S04]  /*4240*/  PLOP3.LUT P5, PT, PT, PT, UP0, 0x80, 0x8 ;  /* 0x000000000008781c */ /* 0x000fe80003faf008 */
[----:B------:R-:W-:Y:S07]  /*4250*/  PLOP3.LUT P5, PT, P5, PT, PT, 0x8, 0x80 ;  /* 0x000000000080781c */ /* 0x000fee0002fae170 */
[----:B------:R-:W-:Y:S11]  /*4260*/  @P0 ISETP.EQ.AND P5, PT, R110, RZ, PT ;  /* 0x000000ff6e00020c */ /* 0x000ff60003fa2270 */
[----:B------:R-:W-:Y:S02]  /*4270*/  @!UPT UIADD3 URZ, UPT, UPT, URZ, URZ, URZ ;  /* 0x000000fffffff290 */ /* 0x000fe4000fffe0ff */
.L_x_76:
[----:B------:R-:W3:Y:S01]  /*4280*/  SYNCS.PHASECHK.TRANS64.TRYWAIT P4, [UR7+0x78], R26 ;  /* 0x0000781aff0075a7 */ /* 0x000ee20008081107 */
[----:B------:R-:W-:Y:S01]  /*4290*/  @P3 SHF.R.U32.HI R27, RZ, 0x10, R21 ;  /* 0x00000010ff1b3819 */ /* 0x000fe20000011615 */
[----:B------:R-:W-:Y:S01]  /*42a0*/  VIADD R29, R29, 0x1 ;  /* 0x000000011d1d7836 */ /* 0x000fe20000000000 */
[----:B------:R-:W5:Y:S08]  /*42b0*/  LDC.64 R14, c[0x0][0xb10] ;  /* 0x0002c400ff0e7b82 */ /* 0x000f700000000a00 */
[----:B------:R-:W1:Y:S08]  /*42c0*/  LDC.64 R10, c[0x0][0xb18] ;  /* 0x0002c600ff0a7b82 */ /* 0x000e700000000a00 */
[----:B--2---:R-:W2:Y:S08]  /*42d0*/  @!P1 LDC R0, c[0x0][0xb20] ;  /* 0x0002c800ff009b82 */ /* 0x004eb00000000800 */
[----:B------:R-:W4:Y:S01]  /*42e0*/  @!P1 LDC R3, c[0x0][0xb0c] ;  /* 0x0002c300ff039b82 */ /* 0x000f220000000800 */
[----:B-----5:R-:W-:Y:S05]  /*42f0*/  @!P1 IMAD.HI.U32 R14, R13, R14, RZ ;  /* 0x0000000e0d0e9227 */ /* 0x020fea00078e00ff */
[----:B------:R-:W-:Y:S01]  /*4300*/  @!P1 SHF.R.U32.HI R14, RZ, R15, R14 ;  /* 0x0000000fff0e9219 */ /* 0x000fe2000001160e */
[----:B-1----:R-:W-:Y:S01]  /*4310*/  @!P1 IMAD.HI.U32 R11, R8, R11, RZ ;  /* 0x0000000b080b9227 */ /* 0x002fe200078e00ff */
[----:B------:R-:W-:Y:S04]  /*4320*/  @!P1 ISETP.NE.AND P0, PT, R10, 0x1, PT ;  /* 0x000000010a00980c */ /* 0x000fe80003f05270 */
[----:B--2---:R-:W-:Y:S02]  /*4330*/  @!P1 SHF.R.U32.HI R9, RZ, R0, R11 ;  /* 0x00000000ff099219 */ /* 0x004fe4000001160b */
[----:B----4-:R-:W-:Y:S02]  /*4340*/  @!P1 ISETP.NE.AND P2, PT, R3, 0x1, PT ;  /* 0x000000010300980c */ /* 0x010fe40003f45270 */
[----:B------:R-:W-:Y:S02]  /*4350*/  @!P1 SEL R9, R8, R9, !P0 ;  /* 0x0000000908099207 */ /* 0x000fe40004000000 */
[----:B------:R-:W-:Y:S02]  /*4360*/  ELECT P0, URZ, PT ;  /* 0x0000000000ff782f */ /* 0x000fe40003800000 */
[----:B------:R-:W-:Y:S05]  /*4370*/  @!P1 SEL R14, R13, R14, !P2 ;  /* 0x0000000e0d0e9207 */ /* 0x000fea0005000000 */
[----:B------:R-:W-:Y:S02]  /*4380*/  @!P1 IMAD.IADD R0, R9, 0x1, -R14 ;  /* 0x0000000109009824 */ /* 0x000fe400078e0a0e */
[----:B------:R-:W-:Y:S02]  /*4390*/  @!P1 IMAD.IADD R9, R14, 0x1, -R9 ;  /* 0x000000010e099824 */ /* 0x000fe400078e0a09 */
[----:B------:R-:W-:Y:S02]  /*43a0*/  @!P1 IMAD R13, R0, R3, R13 ;  /* 0x00000003000d9224 */ /* 0x000fe400078e020d */
[----:B------:R-:W-:Y:S01]  /*43b0*/  @!P1 IMAD R8, R9, R10, R8 ;  /* 0x0000000a09089224 */ /* 0x000fe200078e0208 */
[----:B---3--:R-:W-:Y:S06]  /*43c0*/  @!P4 BRA `(.L_x_77) ;  /* 0x0000003c0084c947 */ /* 0x008fec0003800000 */
.L_x_136:
[----:B------:R-:W-:Y:S01]  /*43d0*/  PLOP3.LUT P5, PT, P5, P0, PT, 0xf2, 0x2f ;  /* 0x00000000002f781c */ /* 0x000fe20002fa1e72 */
[----:B------:R-:W-:Y:S01]  /*43e0*/  UMOV UR14, 0x0 ;  /* 0x00000000000e7882 */ /* 0x000fe20000000000 */
[----:B------:R-:W-:Y:S01]  /*43f0*/  UMOV UR15, 0x10000000 ;  /* 0x10000000000f7882 */ /* 0x000fe20000000000 */
[----:B------:R-:W-:Y:S01]  /*4400*/  LOP3.LUT R30, R30, 0x1, RZ, 0x3c, !PT ;  /* 0x000000011e1e7812 */ /* 0x000fe200078e3cff */
[----:B------:R-:W-:Y:S01]  /*4410*/  UMOV UR28, UR36 ;  /* 0x00000024001c7c82 */ /* 0x000fe20008000000 */
[----:B------:R-:W-:Y:S01]  /*4420*/  UMOV UR20, UR36 ;  /* 0x0000002400147c82 */ /* 0x000fe20008000000 */
[----:B------:R-:W-:Y:S01]  /*4430*/  UMOV UR12, UR36 ;  /* 0x00000024000c7c82 */ /* 0x000fe20008000000 */
[----:B------:R-:W-:Y:S06]  /*4440*/  @P3 R2UR UR36, R27 ;  /* 0x000000001b2432ca */ /* 0x000fec00000e0000 */
[----:B-1----:R-:W-:Y:S01]  /*4450*/  @!P5 IADD3 R3, P0, PT, R32, 0x580, RZ ;  /* 0x000005802003d810 */ /* 0x002fe20007f1e0ff */
[----:B------:R-:W-:Y:S01]  /*4460*/  @!P5 IMAD R219, R219, 0x60, RZ ;  /* 0x00000060dbdbd824 */ /* 0x000fe200078e02ff */
[----:B------:R-:W-:Y:S01]  /*4470*/  VOTEU.ALL UP1, P5 ;  /* 0x0000000000ff7886 */ /* 0x000fe20002820000 */
[----:B------:R-:W-:Y:S01]  /*4480*/  @!P5 IMAD.SHL.U32 R229, R229, 0x80, RZ ;  /* 0x00000080e5e5d824 */ /* 0x000fe200078e00ff */
[----:B------:R-:W-:Y:S01]  /*4490*/  @!P5 R2UR UR9, R3 ;  /* 0x000000000309d2ca */ /* 0x000fe200000e0000 */
[----:B------:R-:W-:Y:S01]  /*44a0*/  @!P5 IMAD.X R0, RZ, RZ, R33, P0 ;  /* 0x000000ffff00d224 */ /* 0x000fe200000e0621 */
[----:B------:R-:W-:Y:S01]  /*44b0*/  @!P5 R2UR UR26, R219 ;  /* 0x00000000db1ad2ca */ /* 0x000fe200000e0000 */
[----:B------:R-:W-:Y:S01]  /*44c0*/  @!UP1 UIADD3 UR25, UPT, UPT, UR7, 0x70, URZ ;  /* 0x0000007007199890 */ /* 0x000fe2000fffe0ff */
[----:B------:R-:W-:Y:S01]  /*44d0*/  @!P5 R2UR UR27, R229 ;  /* 0x00000000e51bd2ca */ /* 0x000fe200000e0000 */
[----:B------:R-:W-:Y:S01]  /*44e0*/  @!UP1 UIADD3 UR24, UPT, UPT, UR7, 0x200, URZ ;  /* 0x0000020007189890 */ /* 0x000fe2000fffe0ff */
[----:B------:R-:W-:Y:S01]  /*44f0*/  @!P5 R2UR UR8, R0 ;  /* 0x000000000008d2ca */ /* 0x000fe200000e0000 */
[----:B------:R-:W-:Y:S01]  /*4500*/  VOTEU.ALL UP3, P5 ;  /* 0x0000000000ff7886 */ /* 0x000fe20002860000 */
[----:B------:R-:W-:Y:S01]  /*4510*/  @!UP1 UIADD3 UR16, UPT, UPT, UR7, 0x1200, URZ ;  /* 0x0000120007109890 */ /* 0x000fe2000fffe0ff */
[C---:B------:R-:W-:Y:S01]  /*4520*/  ISETP.NE.AND P0, PT, R29.reuse, 0x2, PT ;  /* 0x000000021d00780c */ /* 0x040fe20003f05270 */
[----:B------:R-:W-:Y:S01]  /*4530*/  VOTEU.ALL UP2, P5 ;  /* 0x0000000000ff7886 */ /* 0x000fe20002840000 */
[----:B------:R-:W-:Y:S01]  /*4540*/  UMOV UR17, UR25 ;  /* 0x0000001900117c82 */ /* 0x000fe20008000000 */
[----:B------:R-:W-:Y:S01]  /*4550*/  IMAD.IADD R219, R8, 0x1, R218 ;  /* 0x0000000108db7824 */ /* 0x000fe200078e02da */
[----:B------:R-:W-:Y:S01]  /*4560*/  SEL R3, RZ, 0x1, P0 ;  /* 0x00000001ff037807 */ /* 0x000fe20000000000 */
[----:B------:R-:W-:Y:S01]  /*4570*/  IMAD.U32 R10, RZ, RZ, UR9 ;  /* 0x00000009ff0a7e24 */ /* 0x000fe2000f8e00ff */
[----:B------:R-:W-:Y:S01]  /*4580*/  @!UP1 UIADD3 UR18, UPT, UPT, UR26, 0x20, URZ ;  /* 0x000000201a129890 */ /* 0x000fe2000fffe0ff */
[----:B------:R-:W-:Y:S01]  /*4590*/  SEL R29, R29, RZ, P0 ;  /* 0x000000ff1d1d7207 */ /* 0x000fe20000000000 */
[----:B------:R-:W-:Y:S01]  /*45a0*/  UMOV UR19, UR27 ;  /* 0x0000001b00137c82 */ /* 0x000fe20008000000 */
[----:B------:R-:W-:Y:S01]  /*45b0*/  @!UP1 UIADD3 UR10, UPT, UPT, UR26, 0x40, URZ ;  /* 0x000000401a0a9890 */ /* 0x000fe2000fffe0ff */
[----:B------:R-:W-:Y:S01]  /*45c0*/  IMAD.U32 R11, RZ, RZ, UR8 ;  /* 0x00000008ff0b7e24 */ /* 0x000fe2000f8e00ff */
[----:B------:R-:W-:Y:S01]  /*45d0*/  @!P5 R2UR UR22, R10 ;  /* 0x000000000a16d2ca */ /* 0x000fe200000e0000 */
[----:B------:R-:W-:Y:S01]  /*45e0*/  @!UP1 UIADD3 UR8, UPT, UPT, UR7, 0x2200, URZ ;  /* 0x0000220007089890 */ /* 0x000fe2000fffe0ff */
[----:B------:R-:W-:Y:S01]  /*45f0*/  LOP3.LUT R28, R28, R3, RZ, 0x3c, !PT ;  /* 0x000000031c1c7212 */ /* 0x000fe200078e3cff */
[----:B------:R-:W-:Y:S01]  /*4600*/  VOTEU.ALL UP1, P5 ;  /* 0x0000000000ff7886 */ /* 0x000fe20002820000 */
[----:B------:R-:W-:Y:S01]  /*4610*/  @!P5 R2UR UR23, R11 ;  /* 0x000000000b17d2ca */ /* 0x000fe200000e0000 */
[----:B------:R-:W-:Y:S01]  /*4620*/  UMOV UR9, UR25 ;  /* 0x0000001900097c82 */ /* 0x000fe20008000000 */
[----:B------:R-:W-:Y:S01]  /*4630*/  UMOV UR11, UR27 ;  /* 0x0000001b000b7c82 */ /* 0x000fe20008000000 */
[----:B------:R-:W-:Y:S10]  /*4640*/  IMAD.IADD R229, R13, 0x1, R228 ;  /* 0x000000010de57824 */ /* 0x000ff400078e02e4 */
[----:B------:R2:W-:Y:S01]  /*4650*/  @!UP3 UTMALDG.3D [UR24], [UR22], desc[UR14] ;  /* 0x00000e181600b5b4 */ /* 0x0005e20008011000 */
[----:B------:R2:W-:Y:S01]  /*4660*/  @!UP2 UTMALDG.3D [UR16], [UR22], desc[UR14] ;  /* 0x00000e101600a5b4 */ /* 0x0005e20008011000 */
[----:B------:R2:W-:Y:S01]  /*4670*/  @!UP1 UTMALDG.3D [UR8], [UR22], desc[UR14] ;  /* 0x00000e08160095b4 */ /* 0x0005e20008011000 */
[----:B------:R2:W-:Y:S01]  /*4680*/  @!P5 SYNCS.ARRIVE.TRANS64.RED.A0TR RZ, [UR7+0x70], R25 ;  /* 0x00007019ffffd9a7 */ /* 0x0005e20008300407 */
[----:B------:R-:W-:Y:S01]  /*4690*/  UPLOP3.LUT UP1, UPT, UPT, UPT, UPT, 0x80, 0x8 ;  /* 0x000000000008789c */ /* 0x000fe20003f2f070 */
[----:B------:R-:W-:Y:S01]  /*46a0*/  SYNCS.ARRIVE.TRANS64.RED.A1T0 RZ, [UR37], RZ ;  /* 0x000000ffffff79a7 */ /* 0x000fe20008100425 */
[----:B------:R-:W-:Y:S09]  /*46b0*/  @P3 BRA `(.L_x_78) ;  /* 0xfffffff400803947 */ /* 0x000ff2000383ffff */
[----:B------:R-:W-:Y:S07]  /*46c0*/  MOV R0, UR7 ;  /* 0x0000000700007c02 */ /* 0x000fee0008000f00 */
.L_x_79:
[----:B-1----:R-:W-:-:S04]  /*46d0*/  SHF.L.U32 R3, R30, 0x1f, RZ ;  /* 0x0000001f1e037819 */ /* 0x002fc800000006ff */
[----:B------:R1:W3:Y:S03]  /*46e0*/  SYNCS.PHASECHK.TRANS64.TRYWAIT P0, [R0+URZ+0x78], R3 ;  /* 0x00007803000075a7 */ /* 0x0002e600080011ff */
[----:B---3--:R-:W-:Y:S05]  /*46f0*/  @!P0 NANOSLEEP.SYNCS 0x989680 ;  /* 0x009896800000895d */ /* 0x008fea0003900000 */
[----:B------:R-:W3:Y:S02]  /*4700*/  @!P0 SYNCS.PHASECHK.TRANS64 P0, [R0+URZ+0x78], R3 ;  /* 0x00007803000085a7 */ /* 0x000ee400080010ff */
[----:B--23--:R-:W-:Y:S05]  /*4710*/  @P0 EXIT ;  /* 0x000000000000094d */ /* 0x00cfea0003800000 */
[----:B------:R-:W-:Y:S05]  /*4720*/  BRA `(.L_x_79) ;  /* 0xfffffffc00e87947 */ /* 0x000fea000383ffff */
.L_x_70:
[----:B------:R-:W-:-:S06]  /*4730*/  UISETP.GE.AND UP1, UPT, UR8, 0x4, UPT ;  /* 0x000000040800788c */ /* 0x000fcc000bf26270 */
[----:B------:R-:W-:-:S13]  /*4740*/  PLOP3.LUT P0, PT, PT, PT, UP1, 0x80, 0x8 ;  /* 0x000000000008781c */ /* 0x000fda0003f0f018 */
[----:B------:R-:W-:Y:S05]  /*4750*/  @!P0 EXIT ;  /* 0x000000000000894d */ /* 0x000fea0003800000 */
[----:B------:R-:W-:Y:S01]  /*4760*/  BAR.SYNC.DEFER_BLOCKING 0x6, 0xa0 ;  /* 0x0182800000007b1d */ /* 0x000fe20000010000 */
[C---:B------:R-:W-:Y:S02]  /*4770*/  IMAD.SHL.U32 R5, R234.reuse, 0x20, RZ ;  /* 0x00000020ea057824 */ /* 0x040fe400078e00ff */
[----:B------:R-:W-:Y:S02]  /*4780*/  HFMA2 R244, -RZ, RZ, 0, 0 ;  /* 0x00000000fff47431 */ /* 0x000fe400000001ff */
[C---:B------:R-:W-:Y:S01]  /*4790*/  IMAD.SHL.U32 R236, R234.reuse, 0x4, RZ ;  /* 0x00000004eaec7824 */ /* 0x040fe200078e00ff */
[----:B------:R-:W-:Y:S01]  /*47a0*/  CS2R R240, SRZ ;  /* 0x0000000000f07805 */ /* 0x000fe2000001ff00 */
[----:B------:R-:W-:Y:S01]  /*47b0*/  IMAD.U32 R2, R234, 0x10000, RZ ;  /* 0x00010000ea027824 */ /* 0x000fe200078e00ff */
[----:B------:R-:W-:Y:S01]  /*47c0*/  UMOV UR43, 0x400 ;  /* 0x00000400002b7882 */ /* 0x000fe20000000000 */
[----:B------:R-:W1:Y:S01]  /*47d0*/  LDC R233, c[0x0][0x370] ;  /* 0x0000dc00ffe97b82 */ /* 0x000e620000000800 */
[----:B------:R-:W-:Y:S01]  /*47e0*/  ULEA UR43, UR37, UR43, 0x18 ;  /* 0x0000002b252b7291 */ /* 0x000fe2000f8ec0ff */
[----:B------:R-:W-:Y:S01]  /*47f0*/  LOP3.LUT P0, R7, R5, 0x80, RZ, 0xc0, !PT ;  /* 0x0000008005077812 */ /* 0x000fe2000780c0ff */
[----:B------:R-:W-:Y:S01]  /*4800*/  IMAD.MOV.U32 R109, RZ, RZ, RZ ;  /* 0x000000ffff6d7224 */ /* 0x000fe200078e00ff */
[----:B------:R-:W-:Y:S01]  /*4810*/  LOP3.LUT R2, R2, 0x600000, RZ, 0xc0, !PT ;  /* 0x0060000002027812 */ /* 0x000fe200078ec0ff */
[----:B------:R-:W-:Y:S01]  /*4820*/  UIADD3 UR4, UPT, UPT, UR43, 0x3200, URZ ;  /* 0x000032002b047890 */ /* 0x000fe2000fffe0ff */
[----:B------:R-:W-:Y:S01]  /*4830*/  LOP3.LUT R236, R7, 0x10, R236, 0xf8, !PT ;  /* 0x0000001007ec7812 */ /* 0x000fe200078ef8ec */
[----:B------:R-:W-:Y:S01]  /*4840*/  IMAD.MOV.U32 R239, RZ, RZ, RZ ;  /* 0x000000ffffef7224 */ /* 0x000fe200078e00ff */
[----:B------:R-:W2:Y:S01]  /*4850*/  LDC R104, c[0x0][0xb0c] ;  /* 0x0002c300ff687b82 */ /* 0x000ea20000000800 */
[----:B------:R-:W4:Y:S01]  /*4860*/  LDCU.64 UR46, c[0x0][0x348] ;  /* 0x00006900ff2e77ac */ /* 0x000f220008000a00 */
[----:B------:R-:W-:-:S02]  /*4870*/  LOP3.LUT R236, R236, 0xf60, R5, 0xf8, !PT ;  /* 0x00000f60ecec7812 */ /* 0x000fc400078ef805 */
[----:B------:R-:W-:Y:S01]  /*4880*/  MOV R242, UR4 ;  /* 0x0000000400f27c02 */ /* 0x000fe20008000f00 */
[----:B------:R-:W1:Y:S01]  /*4890*/  LDCU.64 UR38, c[0x0][0x888] ;  /* 0x00011100ff2677ac */ /* 0x000e620008000a00 */
[----:B------:R-:W-:Y:S02]  /*48a0*/  IADD3 R0, PT, PT, R236, UR43, RZ ;  /* 0x0000002bec007c10 */ /* 0x000fe4000fffe0ff */
[----:B------:R-:W1:Y:S01]  /*48b0*/  LDC R231, c[0x0][0xb20] ;  /* 0x0002c800ffe77b82 */ /* 0x000e620000000800 */
[----:B------:R-:W3:Y:S01]  /*48c0*/  LDS R3, [UR43+0x140] ;  /* 0x0001402bff037984 */ /* 0x000ee20008000800 */
[----:B------:R-:W-:Y:S01]  /*48d0*/  UIADD3 UR42, UPT, UPT, UR43, 0x200, URZ ;  /* 0x000002002b2a7890 */ /* 0x000fe2000fffe0ff */
[C---:B------:R-:W-:Y:S01]  /*48e0*/  VIADD R235, R0.reuse, 0x10 ;  /* 0x0000001000eb7836 */ /* 0x040fe20000000000 */
[----:B------:R-:W-:-:S04]  /*48f0*/  @P0 IADD3 R235, PT, PT, R0, -0x10, RZ ;  /* 0xfffffff000eb0810 */ /* 0x000fc80007ffe0ff */
[----:B------:R-:W1:Y:S08]  /*4900*/  LDC R103, c[0x0][0xb30] ;  /* 0x0002cc00ff677b82 */ /* 0x000e700000000800 */
[----:B------:R-:W1:Y:S08]  /*4910*/  LDC.64 R216, c[0x0][0xb10] ;  /* 0x0002c400ffd87b82 */ /* 0x000e700000000a00 */
[----:B------:R-:W1:Y:S08]  /*4920*/  LDC.64 R100, c[0x0][0xb18] ;  /* 0x0002c600ff647b82 */ /* 0x000e700000000a00 */
[----:B------:R-:W1:Y:S08]  /*4930*/  LDC.64 R212, c[0x0][0x888] ;  /* 0x00022200ffd47b82 */ /* 0x000e700000000a00 */
[----:B------:R-:W1:Y:S01]  /*4940*/  LDC.64 R98, c[0x0][0xb28] ;  /* 0x0002ca00ff627b82 */ /* 0x000e620000000a00 */
[----:B---3--:R-:W-:-:S07]  /*4950*/  IMAD.IADD R2, R3, 0x1, R2 ;  /* 0x0000000103027824 */ /* 0x008fce00078e0202 */
[----:B------:R-:W3:Y:S08]  /*4960*/  LDC.64 R214, c[0x0][0x890] ;  /* 0x00022400ffd67b82 */ /* 0x000ef00000000a00 */
[----:B------:R-:W1:Y:S08]  /*4970*/  LDC.64 R210, c[0x0][0x8b0] ;  /* 0x00022c00ffd27b82 */ /* 0x000e700000000a00 */
[----:B------:R-:W1:Y:S08]  /*4980*/  LDC.64 R208, c[0x0][0x8a8] ;  /* 0x00022a00ffd07b82 */ /* 0x000e700000000a00 */
[----:B--2-4-:R-:W1:Y:S02]  /*4990*/  LDC R232, c[0x0][0x374] ;  /* 0x0000dd00ffe87b82 */ /* 0x014e640000000800 */
.L_x_99:
[----:B------:R-:W-:Y:S02]  /*49a0*/  LEA R0, R244, UR43, 0x3 ;  /* 0x0000002bf4007c11 */ /* 0x000fe4000f8e18ff */
[----:B------:R-:W-:Y:S02]  /*49b0*/  SHF.L.U32 R3, R240, 0x1f, RZ ;  /* 0x0000001ff0037819 */ /* 0x000fe400000006ff */
[----:B------:R-:W-:Y:S02]  /*49c0*/  LEA R16, R244, UR43, 0x4 ;  /* 0x0000002bf4107c11 */ /* 0x000fe4000f8e20ff */
[----:B--2---:R-:W2:Y:S02]  /*49d0*/  SYNCS.PHASECHK.TRANS64.TRYWAIT P0, [R0+URZ+0x90], R3 ;  /* 0x00009003000075a7 */ /* 0x004ea400080011ff */
[----:B--23--:R-:W-:Y:S05]  /*49e0*/  @!P0 BRA `(.L_x_80) ;  /* 0x0000003800148947 */ /* 0x00cfea0003800000 */
.L_x_137:
[----:B------:R-:W4:Y:S01]  /*49f0*/  LDC.64 R14, c[0x0][0xb10] ;  /* 0x0002c400ff0e7b82 */ /* 0x000f220000000a00 */
[----:B------:R-:W3:Y:S01]  /*4a00*/  LDS.128 R16, [R16+0x120] ;  /* 0x0001200010107984 */ /* 0x000ee20000000c00 */
[----:B-1----:R-:W-:Y:S01]  /*4a10*/  ISETP.NE.AND P1, PT, R103, 0x1, PT ;  /* 0x000000016700780c */ /* 0x002fe20003f25270 */
[----:B--2---:R-:W-:Y:S01]  /*4a20*/  VIADD R0, R0, 0xa0 ;  /* 0x000000a000007836 */ /* 0x004fe20000000000 */
[----:B------:R-:W-:Y:S04]  /*4a30*/  ISETP.GE.AND P0, PT, R102, 0x1, PT ;  /* 0x000000016600780c */ /* 0x000fe80003f06270 */
[----:B------:R-:W1:Y:S01]  /*4a40*/  LDC.64 R12, c[0x0][0xb18] ;  /* 0x0002c600ff0c7b82 */ /* 0x000e620000000a00 */
[----:B------:R-:W-:Y:S01]  /*4a50*/  PRMT R0, RZ, 0x654, R0 ;  /* 0x00000654ff007816 */ /* 0x000fe20000000000 */
[----:B------:R-:W-:Y:S01]  /*4a60*/  @!PT LDS RZ, [RZ] ;  /* 0x00000000fffff984 */ /* 0x000fe20000000800 */
[----:B------:R-:W-:Y:S01]  /*4a70*/  @!PT LDS RZ, [RZ] ;  /* 0x00000000fffff984 */ /* 0x000fe20000000800 */
[----:B------:R-:W-:Y:S01]  /*4a80*/  @!PT LDS RZ, [RZ] ;  /* 0x00000000fffff984 */ /* 0x000fe20000000800 */
[----:B------:R-:W-:Y:S01]  /*4a90*/  @!PT LDS RZ, [RZ] ;  /* 0x00000000fffff984 */ /* 0x000fe20000000800 */
[----:B------:R2:W-:Y:S06]  /*4aa0*/  MEMBAR.ALL.CTA ;  /* 0x0000000000007992 */ /* 0x0005ec0000008000 */
[----:B--2---:R-:W2:Y:S01]  /*4ab0*/  FENCE.VIEW.ASYNC.S ;  /* 0x00000000000073c6 */ /* 0x004ea20000000000 */
[----:B------:R-:W1:Y:S08]  /*4ac0*/  @!P1 LDC R11, c[0x0][0xb20] ;  /* 0x0002c800ff0b9b82 */ /* 0x000e700000000800 */
[----:B------:R-:W1:Y:S01]  /*4ad0*/  @!P1 LDC R10, c[0x0][0xb0c] ;  /* 0x0002c300ff0a9b82 */ /* 0x000e620000000800 */
[----:B--2---:R2:W-:Y:S01]  /*4ae0*/  SYNCS.ARRIVE.TRANS64.RED.A1T0 RZ, [R0+URZ], RZ ;  /* 0x000000ff00ff79a7 */ /* 0x0045e200081004ff */
[----:B---3--:R-:W-:Y:S04]  /*4af0*/  LOP3.LUT P4, RZ, R18, 0x1, RZ, 0xc0, !PT ;  /* 0x0000000112ff7812 */ /* 0x008fe8000788c0ff */
[----:B------:R-:W-:Y:S09]  /*4b00*/  P2R R243, PR, RZ, 0x10 ;  /* 0x00000010fff37803 */ /* 0x000ff20000000000 */
[----:B------:R-:W-:Y:S02]  /*4b10*/  @P4 MOV R107, R16 ;  /* 0x00000010006b4202 */ /* 0x000fe40000000f00 */
[----:B------:R-:W-:Y:S01]  /*4b20*/  @P4 LOP3.LUT R105, R17, 0xffff, RZ, 0xc0, !PT ;  /* 0x0000ffff11694812 */ /* 0x000fe200078ec0ff */
[----:B--2-4-:R-:W-:Y:S06]  /*4b30*/  @!P0 BRA `(.L_x_81) ;  /* 0x0000000000a48947 */ /* 0x014fec0003800000 */
[----:B------:R-:W-:Y:S01]  /*4b40*/  IMAD.HI.U32 R22, R232, R101, RZ ;  /* 0x00000065e8167227 */ /* 0x000fe200078e00ff */
[----:B------:R-:W-:Y:S02]  /*4b50*/  ISETP.NE.AND P0, PT, R100, 0x1, PT ;  /* 0x000000016400780c */ /* 0x000fe40003f05270 */
[----:B------:R-:W-:Y:S01]  /*4b60*/  ISETP.NE.AND P2, PT, R102, 0x1, PT ;  /* 0x000000016600780c */ /* 0x000fe20003f45270 */
[-C--:B------:R-:W-:Y:S01]  /*4b70*/  IMAD.HI.U32 R20, R233, R216.reuse, RZ ;  /* 0x000000d8e9147227 */ /* 0x080fe200078e00ff */
[----:B------:R-:W-:Y:S02]  /*4b80*/  SHF.R.U32.HI R21, RZ, R231, R22 ;  /* 0x000000e7ff157219 */ /* 0x000fe40000011616 */
[----:B------:R-:W-:Y:S01]  /*4b90*/  ISETP.NE.AND P3, PT, R104, 0x1, PT ;  /* 0x000000016800780c */ /* 0x000fe20003f65270 */
[----:B------:R-:W-:Y:S01]  /*4ba0*/  IMAD.HI.U32 R26, R105, R101, RZ ;  /* 0x00000065691a7227 */ /* 0x000fe200078e00ff */
[----:B------:R-:W-:Y:S02]  /*4bb0*/  SHF.R.U32.HI R20, RZ, R217, R20 ;  /* 0x000000d9ff147219 */ /* 0x000fe40000011614 */
[----:B------:R-:W-:Y:S01]  /*4bc0*/  SEL R3, R232, R21, !P0 ;  /* 0x00000015e8037207 */ /* 0x000fe20004000000 */
[----:B------:R-:W-:Y:S01]  /*4bd0*/  IMAD.HI.U32 R24, R107, R216, RZ ;  /* 0x000000d86b187227 */ /* 0x000fe200078e00ff */
[----:B------:R-:W-:Y:S03]  /*4be0*/  SEL R7, R233, R20, !P3 ;  /* 0x00000014e9077207 */ /* 0x000fe60005800000 */
[-C--:B------:R-:W-:Y:S01]  /*4bf0*/  IMAD.HI.U32 R20, R3, R98.reuse, RZ ;  /* 0x0000006203147227 */ /* 0x080fe200078e00ff */
[----:B------:R-:W-:Y:S03]  /*4c00*/  SHF.R.U32.HI R24, RZ, R217, R24 ;  /* 0x000000d9ff187219 */ /* 0x000fe60000011618 */
[----:B------:R-:W-:Y:S01]  /*4c10*/  IMAD.HI.U32 R22, R7, R98, RZ ;  /* 0x0000006207167227 */ /* 0x000fe200078e00ff */
[----:B------:R-:W-:Y:S02]  /*4c20*/  @P2 SHF.R.U32.HI R3, RZ, R99, R20 ;  /* 0x00000063ff032219 */ /* 0x000fe40000011614 */
[----:B------:R-:W-:Y:S02]  /*4c30*/  SHF.R.U32.HI R20, RZ, R231, R26 ;  /* 0x000000e7ff147219 */ /* 0x000fe4000001161a */
[----:B------:R-:W-:Y:S01]  /*4c40*/  @P2 SHF.R.U32.HI R7, RZ, R99, R22 ;  /* 0x00000063ff072219 */ /* 0x000fe20000011616 */
[C---:B------:R-:W-:Y:S01]  /*4c50*/  IMAD R4, R102.reuse, R3, RZ ;  /* 0x0000000366047224 */ /* 0x040fe200078e02ff */
[----:B------:R-:W-:Y:S02]  /*4c60*/  SEL R5, R105, R20, !P0 ;  /* 0x0000001469057207 */ /* 0x000fe40004000000 */
[----:B------:R-:W-:Y:S01]  /*4c70*/  SEL R3, R107, R24, !P3 ;  /* 0x000000186b037207 */ /* 0x000fe20005800000 */
[----:B------:R-:W-:Y:S01]  /*4c80*/  IMAD R6, R102, R7, RZ ;  /* 0x0000000766067224 */ /* 0x000fe200078e02ff */
[C---:B------:R-:W-:Y:S01]  /*4c90*/  ISETP.GE.AND P0, PT, R5.reuse, R4, PT ;  /* 0x000000040500720c */ /* 0x040fe20003f06270 */
[----:B------:R-:W-:Y:S03]  /*4ca0*/  IMAD.HI.U32 R8, R5, R98, RZ ;  /* 0x0000006205087227 */ /* 0x000fe600078e00ff */
[----:B------:R-:W-:Y:S01]  /*4cb0*/  ISETP.GE.OR P0, PT, R3, R6, P0 ;  /* 0x000000060300720c */ /* 0x000fe20000706670 */
[----:B------:R-:W-:Y:S01]  /*4cc0*/  IMAD.MOV R6, RZ, RZ, -R3 ;  /* 0x000000ffff067224 */ /* 0x000fe200078e0a03 */
[-C--:B------:R-:W-:Y:S03]  /*4cd0*/  SHF.R.U32.HI R8, RZ, R99.reuse, R8 ;  /* 0x00000063ff087219 */ /* 0x080fe60000011608 */
[----:B------:R-:W-:Y:S01]  /*4ce0*/  IMAD R107, R104, R6, R107 ;  /* 0x00000006686b7224 */ /* 0x000fe200078e026b */
[----:B------:R-:W-:Y:S05]  /*4cf0*/  SEL R9, R5, R8, !P2 ;  /* 0x0000000805097207 */ /* 0x000fea0005000000 */
[----:B------:R-:W-:Y:S02]  /*4d00*/  IMAD.MOV R8, RZ, RZ, -R9 ;  /* 0x000000ffff087224 */ /* 0x000fe400078e0a09 */
[C---:B------:R-:W-:Y:S04]  /*4d10*/  @!P0 IMAD.HI.U32 R4, R3.reuse, R98, RZ ;  /* 0x0000006203048227 */ /* 0x040fe800078e00ff */
[----:B------:R-:W-:Y:S01]  /*4d20*/  IMAD R8, R102, R8, R5 ;  /* 0x0000000866087224 */ /* 0x000fe200078e0205 */
[----:B------:R-:W-:Y:S04]  /*4d30*/  @!P0 SHF.R.U32.HI R4, RZ, R99, R4 ;  /* 0x00000063ff048219 */ /* 0x000fe80000011604 */
[----:B------:R-:W-:Y:S02]  /*4d40*/  @!P0 SEL R0, R3, R4, !P2 ;  /* 0x0000000403008207 */ /* 0x000fe40005000000 */
[----:B------:R-:W-:Y:S02]  /*4d50*/  IADD3 R4, PT, PT, -R5, RZ, RZ ;  /* 0x000000ff05047210 */ /* 0x000fe40007ffe1ff */
[----:B------:R-:W-:Y:S01]  /*4d60*/  @!P0 IADD3 R9, PT, PT, R9, -R0, RZ ;  /* 0x8000000009098210 */ /* 0x000fe20007ffe0ff */
[----:B------:R-:W-:Y:S02]  /*4d70*/  @!P0 IMAD R0, R7, R8, R0 ;  /* 0x0000000807008224 */ /* 0x000fe400078e0200 */
[----:B------:R-:W-:Y:S02]  /*4d80*/  IMAD R105, R100, R4, R105 ;  /* 0x0000000464697224 */ /* 0x000fe400078e0269 */
[----:B------:R-:W-:Y:S02]  /*4d90*/  @!P0 IMAD R5, R9, R102, R3 ;  /* 0x0000006609058224 */ /* 0x000fe400078e0203 */
[----:B------:R-:W-:Y:S04]  /*4da0*/  @!P0 IMAD.MOV.U32 R3, RZ, RZ, R0 ;  /* 0x000000ffff038224 */ /* 0x000fe800078e0000 */
[----:B------:R-:W-:Y:S02]  /*4db0*/  IMAD R107, R3, R104, R107 ;  /* 0x00000068036b7224 */ /* 0x000fe400078e026b */
[----:B------:R-:W-:Y:S07]  /*4dc0*/  IMAD R105, R5, R100, R105 ;  /* 0x0000006405697224 */ /* 0x000fee00078e0269 */
.L_x_81:
[----:B-1----:R-:W-:Y:S01]  /*4dd0*/  @!P1 IMAD.HI.U32 R4, R105, R13, RZ ;  /* 0x0000000d69049227 */ /* 0x002fe200078e00ff */
[----:B------:R-:W-:Y:S01]  /*4de0*/  @!P1 ISETP.NE.AND P0, PT, R12, 0x1, PT ;  /* 0x000000010c00980c */ /* 0x000fe20003f05270 */
[----:B------:R-:W-:Y:S01]  /*4df0*/  ULOP3.LUT UP0, URZ, UR42, 0x90, URZ, 0xc0, !UPT ;  /* 0x000000902aff7892 */ /* 0x000fe2000f80c0ff */
[----:B------:R-:W-:Y:S01]  /*4e00*/  @!P1 ISETP.NE.AND P2, PT, R10, 0x1, PT ;  /* 0x000000010a00980c */ /* 0x000fe20003f45270 */
[----:B------:R-:W-:Y:S01]  /*4e10*/  @!P1 IMAD.HI.U32 R0, R107, R14, RZ ;  /* 0x0000000e6b009227 */ /* 0x000fe200078e00ff */
[----:B------:R-:W-:Y:S02]  /*4e20*/  @!P1 SHF.R.U32.HI R4, RZ, R11, R4 ;  /* 0x0000000bff049219 */ /* 0x000fe40000011604 */
[----:B------:R-:W-:Y:S01]  /*4e30*/  @P4 SHF.R.U32.HI R238, RZ, 0x10, R17 ;  /* 0x00000010ffee4819 */ /* 0x000fe20000011611 */
[----:B------:R-:W-:Y:S01]  /*4e40*/  VIADD R244, R244, 0x1 ;  /* 0x00000001f4f47836 */ /* 0x000fe20000000000 */
[----:B------:R-:W-:Y:S02]  /*4e50*/  @!P1 SHF.R.U32.HI R0, RZ, R15, R0 ;  /* 0x0000000fff009219 */ /* 0x000fe40000011600 */
[----:B------:R-:W-:Y:S02]  /*4e60*/  @!P1 SEL R3, R105, R4, !P0 ;  /* 0x0000000469039207 */ /* 0x000fe40004000000 */
[----:B------:R-:W-:Y:S05]  /*4e70*/  @!P1 SEL R4, R107, R0, !P2 ;  /* 0x000000006b049207 */ /* 0x000fea0005000000 */
[----:B------:R-:W-:Y:S02]  /*4e80*/  @!P1 IMAD.IADD R0, R3, 0x1, -R4 ;  /* 0x0000000103009824 */ /* 0x000fe400078e0a04 */
[----:B------:R-:W-:Y:S02]  /*4e90*/  @!P1 IMAD.IADD R3, R4, 0x1, -R3 ;  /* 0x0000000104039824 */ /* 0x000fe400078e0a03 */
[----:B------:R-:W-:Y:S02]  /*4ea0*/  @!P1 IMAD R107, R0, R10, R107 ;  /* 0x0000000a006b9224 */ /* 0x000fe400078e026b */
[----:B------:R-:W-:Y:S01]  /*4eb0*/  @!P1 IMAD R105, R3, R12, R105 ;  /* 0x0000000c03699224 */ /* 0x000fe200078e0269 */
[----:B------:R-:W-:Y:S06]  /*4ec0*/  BRA.U !UP0, `(.L_x_82) ;  /* 0x0000000108407547 */ /* 0x000fec000b800000 */
[----:B------:R-:W1:Y:S01]  /*4ed0*/  LDCU.64 UR8, c[0x4][0x80] ;  /* 0x01001000ff0877ac */ /* 0x000e620008000a00 */
[----:B------:R-:W-:Y:S01]  /*4ee0*/  MOV R15, 0x0 ;  /* 0x00000000000f7802 */ /* 0x000fe20000000f00 */
[----:B------:R-:W-:Y:S02]  /*4ef0*/  HFMA2 R12, -RZ, RZ, 0, 5.9604644775390625e-08 ;  /* 0x00000001ff0c7431 */ /* 0x000fe400000001ff */
[----:B------:R-:W-:Y:S02]  /*4f00*/  IMAD.MOV.U32 R8, RZ, RZ, 0x70 ;  /* 0x00000070ff087424 */ /* 0x000fe400078e00ff */
[----:B------:R-:W-:Y:S01]  /*4f10*/  IMAD.MOV.U32 R13, RZ, RZ, RZ ;  /* 0x000000ffff0d7224 */ /* 0x000fe200078e00ff */
[----:B------:R-:W2:Y:S01]  /*4f20*/  LDCU.64 UR6, c[0x4][0x88] ;  /* 0x01001100ff0677ac */ /* 0x000ea20008000a00 */
[----:B------:R-:W3:Y:S01]  /*4f30*/  LDC.64 R14, c[0x4][R15] ;  /* 0x010000000f0e7b82 */ /* 0x000ee20000000a00 */
[----:B------:R-:W4:Y:S01]  /*4f40*/  LDCU.64 UR4, c[0x4][0x8] ;  /* 0x01000100ff0477ac */ /* 0x000f220008000a00 */
[----:B-1----:R-:W-:Y:S01]  /*4f50*/  MOV R5, UR9 ;  /* 0x0000000900057c02 */ /* 0x002fe20008000f00 */
[----:B------:R-:W-:Y:S01]  /*4f60*/  IMAD.U32 R4, RZ, RZ, UR8 ;  /* 0x00000008ff047e24 */ /* 0x000fe2000f8e00ff */
[----:B--2---:R-:W-:Y:S01]  /*4f70*/  MOV R7, UR7 ;  /* 0x0000000700077c02 */ /* 0x004fe20008000f00 */
[----:B------:R-:W-:Y:S01]  /*4f80*/  IMAD.U32 R6, RZ, RZ, UR6 ;  /* 0x00000006ff067e24 */ /* 0x000fe2000f8e00ff */
[----:B----4-:R-:W-:Y:S01]  /*4f90*/  MOV R11, UR5 ;  /* 0x00000005000b7c02 */ /* 0x010fe20008000f00 */
[----:B------:R-:W-:Y:S02]  /*4fa0*/  IMAD.U32 R10, RZ, RZ, UR4 ;  /* 0x00000004ff0a7e24 */ /* 0x000fe4000f8e00ff */
[----:B------:R-:W-:Y:S07]  /*4fb0*/  LEPC R20, `(.L_x_82) ;  /* 0x000000001014794e */ /* 0x000fee0000000000 */
[----:B---3-5:R-:W-:Y:S05]  /*4fc0*/  CALL.ABS.NOINC R14 ;  /* 0x000000000e007343 */ /* 0x028fea0003c00000 */
.L_x_82:
[----:B------:R-:W-:Y:S01]  /*4fd0*/  LOP3.LUT P0, RZ, R242, 0x90, RZ, 0xc0, !PT ;  /* 0x00000090f2ff7812 */ /* 0x000fe2000780c0ff */
[----:B------:R-:W-:Y:S11]  /*4fe0*/  BSSY.RECONVERGENT B6, `(.L_x_83) ;  /* 0x0000013000067945 */ /* 0x000ff60003800200 */
[----:B------:R-:W-:Y:S01]  /*4ff0*/  @!UPT UIADD3 URZ, UPT, UPT, URZ, URZ, URZ ;  /* 0x000000fffffff290 */ /* 0x000fe2000fffe0ff */
[----:B------:R-:W-:Y:S05]  /*5000*/  @!P0 BRA `(.L_x_84) ;  /* 0x0000000000408947 */ /* 0x000fea0003800000 */
        /* <DEDUP_REMOVED lines=16> */
.L_x_84:
[----:B------:R-:W-:Y:S05]  /*5110*/  BSYNC.RECONVERGENT B6 ;  /* 0x0000000000067941 */ /* 0x000fea0003800200 */
.L_x_83:
[----:B------:R-:W-:Y:S01]  /*5120*/  ISETP.NE.U32.AND P3, PT, R214, RZ, PT ;  /* 0x000000ffd600720c */ /* 0x000fe20003f65070 */
[----:B------:R-:W-:Y:S01]  /*5130*/  UISETP.NE.AND UP1, UPT, UR44, URZ, UPT ;  /* 0x000000ff2c00728c */ /* 0x000fe2000bf25270 */
[----:B------:R-:W-:Y:S02]  /*5140*/  ISETP.NE.U32.AND P4, PT, R210, RZ, PT ;  /* 0x000000ffd200720c */ /* 0x000fe40003f85070 */
[----:B------:R-:W-:Y:S02]  /*5150*/  ISETP.NE.AND.EX P3, PT, R215, RZ, PT, P3 ;  /* 0x000000ffd700720c */ /* 0x000fe40003f65330 */
[----:B------:R-:W-:Y:S02]  /*5160*/  PLOP3.LUT P1, PT, PT, PT, PT, 0x8, 0x80 ;  /* 0x000000000080781c */ /* 0x000fe40003f2e170 */
[----:B------:R-:W-:Y:S02]  /*5170*/  PLOP3.LUT P0, PT, PT, PT, UP1, 0x80, 0x8 ;  /* 0x000000000008781c */ /* 0x000fe40003f0f018 */
[----:B------:R-:W-:Y:S02]  /*5180*/  ISETP.NE.AND.EX P4, PT, R211, RZ, PT, P4 ;  /* 0x000000ffd300720c */ /* 0x000fe40003f85340 */
[----:B------:R-:W1:Y:S09]  /*5190*/  @UP1 LDCU.64 UR4, c[0x0][0x888] ;  /* 0x00011100ff0417ac */ /* 0x000e720008000a00 */
[----:B------:R-:W-:Y:S01]  /*51a0*/  @P0 PLOP3.LUT P1, PT, P3, PT, PT, 0x80, 0x8 ;  /* 0x000000000008081c */ /* 0x000fe20001f2f070 */
[----:B-1----:R-:W-:Y:S04]  /*51b0*/  @UP1 UISETP.NE.U32.AND UP0, UPT, UR4, URZ, UPT ;  /* 0x000000ff0400128c */ /* 0x002fe8000bf05070 */
[----:B------:R-:W-:Y:S04]  /*51c0*/  @UP1 UISETP.NE.AND.EX UP0, UPT, UR5, URZ, UPT, UP0 ;  /* 0x000000ff0500128c */ /* 0x000fe8000bf05300 */
[----:B------:R-:W-:Y:S01]  /*51d0*/  @UP1 USEL UR4, URZ, 0xffffffff, UP0 ;  /* 0xffffffffff041887 */ /* 0x000fe20008000000 */
[----:B------:R-:W-:Y:S11]  /*51e0*/  @!P3 BRA `(.L_x_85) ;  /* 0x00000000002cb947 */ /* 0x000ff60003800000 */
[----:B------:R-:W-:Y:S01]  /*51f0*/  ISETP.NE.U32.AND P2, PT, R212, RZ, PT ;  /* 0x000000ffd400720c */ /* 0x000fe20003f45070 */
[----:B------:R-:W-:Y:S03]  /*5200*/  IMAD.MOV.U32 R230, RZ, RZ, 0x1 ;  /* 0x00000001ffe67424 */ /* 0x000fe600078e00ff */
[----:B------:R-:W-:Y:S11]  /*5210*/  ISETP.NE.AND.EX P2, PT, R213, RZ, PT, P2 ;  /* 0x000000ffd500720c */ /* 0x000ff60003f45320 */
[----:B------:R-:W-:Y:S02]  /*5220*/  @!UPT UIADD3 URZ, UPT, UPT, URZ, URZ, URZ ;  /* 0x000000fffffff290 */ /* 0x000fe4000fffe0ff */
[----:B------:R-:W1:Y:S01]  /*5230*/  @P2 LDC.64 R4, c[0x0][0x888] ;  /* 0x00022200ff042b82 */ /* 0x000e620000000a00 */
[----:B------:R-:W-:Y:S04]  /*5240*/  @P2 IMAD R0, R214, UR36, RZ ;  /* 0x00000024d6002c24 */ /* 0x000fe8000f8e02ff */
[----:B-1----:R-:W-:Y:S04]  /*5250*/  @P2 IMAD.WIDE R4, R0, 0x4, R4 ;  /* 0x0000000400042825 */ /* 0x002fe800078e0204 */
[----:B------:R-:W-:Y:S01]  /*5260*/  HFMA2 R0, -RZ, RZ, 0, 5.9604644775390625e-08 ;  /* 0x00000001ff007431 */ /* 0x000fe200000001ff */
[----:B-----5:R1:W5:Y:S04]  /*5270*/  @P2 LDG.E R110, desc[UR40][R4.64] ;  /* 0x00000028046e2981 */ /* 0x020368000c1e1900 */
[----:B------:R-:W-:Y:S01]  /*5280*/  @!P2 PRMT R230, R0, 0x7610, R230 ;  /* 0x0000761000e6a816 */ /* 0x000fe200000000e6 */
[----:B-1----:R-:W2:Y:S06]  /*5290*/  @!P2 LDC R110, c[0x0][0x880] ;  /* 0x00022000ff6eab82 */ /* 0x002eac0000000800 */
.L_x_85:
[----:B------:R-:W-:Y:S05]  /*52a0*/  @!P4 BRA `(.L_x_86) ;  /* 0x000000000020c947 */ /* 0x000fea0003800000 */
[----:B------:R-:W-:Y:S04]  /*52b0*/  ISETP.NE.U32.AND P2, PT, R208, RZ, PT ;  /* 0x000000ffd000720c */ /* 0x000fe80003f45070 */
[----:B------:R-:W-:Y:S11]  /*52c0*/  ISETP.NE.AND.EX P2, PT, R209, RZ, PT, P2 ;  /* 0x000000ffd100720c */ /* 0x000ff60003f45320 */
[----:B------:R-:W-:Y:S02]  /*52d0*/  @!UPT UIADD3 URZ, UPT, UPT, URZ, URZ, URZ ;  /* 0x000000fffffff290 */ /* 0x000fe4000fffe0ff */
[----:B------:R-:W1:Y:S01]  /*52e0*/  @P2 LDC.64 R4, c[0x0][0x8a8] ;  /* 0x00022a00ff042b82 */ /* 0x000e620000000a00 */
[----:B------:R-:W-:Y:S04]  /*52f0*/  @P2 IMAD R0, R210, UR36, RZ ;  /* 0x00000024d2002c24 */ /* 0x000fe8000f8e02ff */
[----:B-1----:R-:W-:Y:S05]  /*5300*/  @P2 IMAD.WIDE R4, R0, 0x4, R4 ;  /* 0x0000000400042825 */ /* 0x002fea00078e0204 */
[----:B-----5:R1:W5:Y:S02]  /*5310*/  @P2 LDG.E R106, desc[UR40][R4.64] ;  /* 0x00000028046a2981 */ /* 0x020364000c1e1900 */
[----:B-1----:R-:W3:Y:S02]  /*5320*/  @!P2 LDC R106, c[0x0][0x8a0] ;  /* 0x00022800ff6aab82 */ /* 0x002ee40000000800 */
.L_x_86:
[----:B--2--5:R-:W-:Y:S01]  /*5330*/  @P0 ISETP.NE.AND P4, PT, R110, RZ, PT ;  /* 0x000000ff6e00020c */ /* 0x024fe20003f85270 */
[----:B------:R-:W-:Y:S01]  /*5340*/  IMAD.U32 R0, RZ, RZ, UR4 ;  /* 0x00000004ff007e24 */ /* 0x000fe2000f8e00ff */
[----:B------:R-:W-:Y:S01]  /*5350*/  @P0 LOP3.LUT P2, RZ, R230, 0xff, RZ, 0xc0, !PT ;  /* 0x000000ffe6ff0812 */ /* 0x000fe2000784c0ff */
[----:B------:R-:W-:Y:S01]  /*5360*/  BSSY B1, `(.L_x_87) ;  /* 0x0000046000017945 */ /* 0x000fe20003800000 */
[----:B------:R-:W-:Y:S02]  /*5370*/  @P0 SEL R5, RZ, 0xffffffff, P4 ;  /* 0xffffffffff050807 */ /* 0x000fe40002000000 */
[----:B------:R-:W-:Y:S02]  /*5380*/  CS2R R138, SRZ ;  /* 0x00000000008a7805 */ /* 0x000fe4000001ff00 */
[----:B------:R-:W-:Y:S02]  /*5390*/  LEA R22, R109, UR43, 0x3 ;  /* 0x0000002b6d167c11 */ /* 0x000fe4000f8e18ff */
[----:B------:R-:W-:Y:S02]  /*53a0*/  CS2R R136, SRZ ;  /* 0x0000000000887805 */ /* 0x000fe4000001ff00 */
[----:B------:R-:W-:Y:S02]  /*53b0*/  @P1 SEL R5, R0, R5, !P2 ;  /* 0x0000000500051207 */ /* 0x000fe40005000000 */
[----:B------:R-:W-:Y:S02]  /*53c0*/  CS2R R18, SRZ ;  /* 0x0000000000127805 */ /* 0x000fe4000001ff00 */
[----:B------:R-:W-:Y:S02]  /*53d0*/  SHF.L.U32 R3, R241, 0x1f, RZ ;  /* 0x0000001ff1037819 */ /* 0x000fe400000006ff */
[----:B------:R-:W-:Y:S02]  /*53e0*/  CS2R R16, SRZ ;  /* 0x0000000000107805 */ /* 0x000fe4000001ff00 */
[----:B------:R-:W-:Y:S02]  /*53f0*/  @P0 LOP3.LUT R5, R5, 0x1, RZ, 0xc0, !PT ;  /* 0x0000000105050812 */ /* 0x000fe400078ec0ff */
[----:B------:R-:W-:Y:S02]  /*5400*/  CS2R R130, SRZ ;  /* 0x0000000000827805 */ /* 0x000fe4000001ff00 */
[----:B------:R-:W-:Y:S02]  /*5410*/  PLOP3.LUT P5, PT, PT, PT, PT, 0x8, 0x80 ;  /* 0x000000000080781c */ /* 0x000fe40003fae170 */
[----:B------:R-:W-:Y:S02]  /*5420*/  CS2R R128, SRZ ;  /* 0x0000000000807805 */ /* 0x000fe4000001ff00 */
[----:B------:R-:W-:Y:S02]  /*5430*/  ISETP.NE.U32.OR P1, PT, R5, 0x1, !P0 ;  /* 0x000000010500780c */ /* 0x000fe40004725470 */
[----:B------:R-:W-:Y:S02]  /*5440*/  CS2R R126, SRZ ;  /* 0x00000000007e7805 */ /* 0x000fe4000001ff00 */
[----:B------:R-:W-:Y:S02]  /*5450*/  CS2R R124, SRZ ;  /* 0x00000000007c7805 */ /* 0x000fe4000001ff00 */
[----:B------:R-:W-:Y:S02]  /*5460*/  CS2R R122, SRZ ;  /* 0x00000000007a7805 */ /* 0x000fe4000001ff00 */
[----:B------:R-:W-:Y:S02]  /*5470*/  CS2R R120, SRZ ;  /* 0x0000000000787805 */ /* 0x000fe4000001ff00 */
[----:B------:R-:W-:Y:S02]  /*5480*/  CS2R R118, SRZ ;  /* 0x0000000000767805 */ /* 0x000fe4000001ff00 */
[----:B------:R-:W-:Y:S02]  /*5490*/  CS2R R116, SRZ ;  /* 0x0000000000747805 */ /* 0x000fe4000001ff00 */
[----:B------:R-:W-:Y:S04]  /*54a0*/  @P1 SHF.L.U32 R4, R239, 0x1f, RZ ;  /* 0x0000001fef041819 */ /* 0x000fe800000006ff */
[----:B------:R-:W1:Y:S01]  /*54b0*/  @P1 SYNCS.PHASECHK.TRANS64.TRYWAIT P0, [UR43+0x70], R4 ;  /* 0x00007004ff0015a7 */ /* 0x000e62000800112b */
[----:B------:R2:W4:Y:S01]  /*54c0*/  SYNCS.PHASECHK.TRANS64.TRYWAIT P4, [R22+URZ+0xb0], R3 ;  /* 0x0000b003160075a7 */ /* 0x00052200080811ff */
[----:B-1----:R-:W-:Y:S01]  /*54d0*/  @P1 PLOP3.LUT P5, PT, P0, PT, PT, 0x8, 0x80 ;  /* 0x000000000080181c */ /* 0x002fe200007ae170 */
[----:B------:R-:W-:Y:S01]  /*54e0*/  @!UPT UIADD3 URZ, UPT, UPT, URZ, URZ, URZ ;  /* 0x000000fffffff290 */ /* 0x000fe2000fffe0ff */
[----:B--2-4-:R-:W-:Y:S11]  /*54f0*/  @!P1 BRA `(.L_x_88) ;  /* 0x0000000000b09947 */ /* 0x014ff60003800000 */
[----:B------:R-:W-:Y:S01]  /*5500*/  ISETP.NE.U32.AND P0, PT, RZ, UR38, PT ;  /* 0x00000026ff007c0c */ /* 0x000fe2000bf05070 */
[----:B------:R-:W-:Y:S01]  /*5510*/  BSSY B0, `(.L_x_89) ;  /* 0x000001a000007945 */ /* 0x000fe20003800000 */
[----:B------:R-:W-:Y:S02]  /*5520*/  ISETP.NE.AND P2, PT, R110, RZ, PT ;  /* 0x000000ff6e00720c */ /* 0x000fe40003f45270 */
[----:B------:R-:W-:Y:S02]  /*5530*/  CS2R R118, SRZ ;  /* 0x0000000000767805 */ /* 0x000fe4000001ff00 */
[----:B------:R-:W-:Y:S02]  /*5540*/  ISETP.NE.AND.EX P0, PT, RZ, UR39, PT, P0 ;  /* 0x00000027ff007c0c */ /* 0x000fe4000bf05300 */
[----:B------:R-:W-:Y:S02]  /*5550*/  CS2R R116, SRZ ;  /* 0x0000000000747805 */ /* 0x000fe4000001ff00 */
[----:B------:R-:W-:Y:S02]  /*5560*/  LOP3.LUT P1, RZ, R230, 0xff, RZ, 0xc0, !PT ;  /* 0x000000ffe6ff7812 */ /* 0x000fe4000782c0ff */
[----:B------:R-:W-:Y:S02]  /*5570*/  CS2R R122, SRZ ;  /* 0x00000000007a7805 */ /* 0x000fe4000001ff00 */
[----:B------:R-:W-:Y:S02]  /*5580*/  SEL R0, RZ, 0xffffffff, P2 ;  /* 0xffffffffff007807 */ /* 0x000fe40001000000 */
[----:B------:R-:W-:Y:S02]  /*5590*/  CS2R R120, SRZ ;  /* 0x0000000000787805 */ /* 0x000fe4000001ff00 */
[----:B------:R-:W-:Y:S02]  /*55a0*/  SEL R5, RZ, 0xffffffff, P0 ;  /* 0xffffffffff057807 */ /* 0x000fe40000000000 */
[----:B------:R-:W-:Y:S02]  /*55b0*/  CS2R R126, SRZ ;  /* 0x00000000007e7805 */ /* 0x000fe4000001ff00 */
[----:B------:R-:W-:Y:S02]  /*55c0*/  CS2R R124, SRZ ;  /* 0x00000000007c7805 */ /* 0x000fe4000001ff00 */
[----:B------:R-:W-:Y:S02]  /*55d0*/  CS2R R130, SRZ ;  /* 0x0000000000827805 */ /* 0x000fe4000001ff00 */
[----:B------:R-:W-:Y:S02]  /*55e0*/  @P3 SEL R0, R5, R0, !P1 ;  /* 0x0000000005003207 */ /* 0x000fe40004800000 */
[----:B------:R-:W-:Y:S02]  /*55f0*/  CS2R R128, SRZ ;  /* 0x0000000000807805 */ /* 0x000fe4000001ff00 */
[----:B------:R-:W-:Y:S02]  /*5600*/  CS2R R18, SRZ ;  /* 0x0000000000127805 */ /* 0x000fe4000001ff00 */
[----:B------:R-:W-:Y:S02]  /*5610*/  CS2R R16, SRZ ;  /* 0x0000000000107805 */ /* 0x000fe4000001ff00 */
[----:B------:R-:W-:Y:S02]  /*5620*/  LOP3.LUT R0, R0, 0x1, RZ, 0xc0, !PT ;  /* 0x0000000100007812 */ /* 0x000fe400078ec0ff */
[----:B------:R-:W-:Y:S02]  /*5630*/  CS2R R138, SRZ ;  /* 0x00000000008a7805 */ /* 0x000fe4000001ff00 */
[----:B------:R-:W-:Y:S02]  /*5640*/  CS2R R136, SRZ ;  /* 0x0000000000887805 */ /* 0x000fe4000001ff00 */
[----:B------:R-:W-:Y:S01]  /*5650*/  ISETP.NE.U32.AND P0, PT, R0, 0x1, PT ;  /* 0x000000010000780c */ /* 0x000fe20003f05070 */
[----:B------:R-:W-:Y:S01]  /*5660*/  @!UPT UIADD3 URZ, UPT, UPT, URZ, URZ, URZ ;  /* 0x000000fffffff290 */ /* 0x000fe2000fffe0ff */
[----:B------:R-:W-:Y:S11]  /*5670*/  @!P5 BRA `(.L_x_90) ;  /* 0x00000000000cd947 */ /* 0x000ff60003800000 */
[----:B------:R-:W-:Y:S04]  /*5680*/  SHF.L.U32 R5, R239, 0x1f, RZ ;  /* 0x0000001fef057819 */ /* 0x000fe800000006ff */
[----:B------:R-:W1:Y:S02]  /*5690*/  SYNCS.PHASECHK.TRANS64.TRYWAIT P1, [UR43+0x70], R5 ;  /* 0x00007005ff0075a7 */ /* 0x000e64000802112b */
[----:B-1----:R-:W-:Y:S05]  /*56a0*/  @!P1 BRA `(.L_x_91) ;  /* 0x0000002800f89947 */ /* 0x002fea0003800000 */
.L_x_90:
[----:B------:R-:W-:Y:S05]  /*56b0*/  BSYNC B0 ;  /* 0x0000000000007941 */ /* 0x000fea0003800000 */
.L_x_89:
[----:B------:R2:W4:Y:S01]  /*56c0*/  @P0 LDS.128 R116, [R236+UR43+0x200] ;  /* 0x0002002bec740984 */ /* 0x0005220008000c00 */
[----:B------:R-:W-:Y:S01]  /*56d0*/  UIADD3 UR4, UPT, UPT, UR43, 0x78, URZ ;  /* 0x000000782b047890 */ /* 0x000fe2000fffe0ff */
[----:B------:R-:W-:Y:S02]  /*56e0*/  LOP3.LUT R239, R239, 0x1, RZ, 0x3c, !PT ;  /* 0x00000001efef7812 */ /* 0x000fe400078e3cff */
[----:B------:R2:W1:Y:S01]  /*56f0*/  @P0 LDS.128 R120, [R235+0x200] ;  /* 0x00020000eb780984 */ /* 0x0004620000000c00 */
[----:B------:R-:W-:Y:S03]  /*5700*/  UPRMT UR4, UR37, 0x654, UR4 ;  /* 0x0000065425047896 */ /* 0x000fe60008000004 */
[----:B------:R2:W1:Y:S04]  /*5710*/  @P0 LDS.128 R124, [R236+UR43+0x1200] ;  /* 0x0012002bec7c0984 */ /* 0x0004680008000c00 */
[----:B------:R2:W1:Y:S04]  /*5720*/  @P0 LDS.128 R128, [R235+0x1200] ;  /* 0x00120000eb800984 */ /* 0x0004680000000c00 */
[----:B------:R2:W1:Y:S04]  /*5730*/  @P0 LDS.128 R16, [R236+UR43+0x2200] ;  /* 0x0022002bec100984 */ /* 0x0004680008000c00 */
[----:B------:R2:W1:Y:S01]  /*5740*/  @P0 LDS.128 R136, [R235+0x2200] ;  /* 0x00220000eb880984 */ /* 0x0004620000000c00 */
[----:B------:R-:W-:Y:S01]  /*5750*/  @!PT LDS RZ, [RZ] ;  /* 0x00000000fffff984 */ /* 0x000fe20000000800 */
[----:B------:R-:W-:Y:S01]  /*5760*/  @!PT LDS RZ, [RZ] ;  /* 0x00000000fffff984 */ /* 0x000fe20000000800 */
[----:B------:R-:W-:Y:S01]  /*5770*/  @!PT LDS RZ, [RZ] ;  /* 0x00000000fffff984 */ /* 0x000fe20000000800 */
[----:B------:R-:W-:Y:S01]  /*5780*/  @!PT LDS RZ, [RZ] ;  /* 0x00000000fffff984 */ /* 0x000fe20000000800 */
[----:B------:R5:W-:Y:S06]  /*5790*/  MEMBAR.ALL.CTA ;  /* 0x0000000000007992 */ /* 0x000bec0000008000 */
[----:B-----5:R-:W5:Y:S02]  /*57a0*/  FENCE.VIEW.ASYNC.S ;  /* 0x00000000000073c6 */ /* 0x020f640000000000 */
[----:B-----5:R-:W-:Y:S01]  /*57b0*/  SYNCS.ARRIVE.TRANS64.RED.A1T0 RZ, [UR4], RZ ;  /* 0x000000ffffff79a7 */ /* 0x020fe20008100404 */
.L_x_88:
[----:B------:R-:W-:Y:S05]  /*57c0*/  BSYNC B1 ;  /* 0x0000000000017941 */ /* 0x000fea0003800000 */
.L_x_87:
[----:B------:R-:W-:Y:S05]  /*57d0*/  IMAD R108, R109, 0x60, R2 ;  /* 0x000000606d6c7824 */ /* 0x000fea00078e0202 */
[----:B-1----:R-:W-:Y:S04]  /*57e0*/  SHF.R.U32.HI R0, RZ, 0x15, R108 ;  /* 0x00000015ff007819 */ /* 0x002fe8000001166c */
[----:B------:R-:W-:Y:S01]  /*57f0*/  LOP3.LUT P0, RZ, R0, 0x3, R237, 0x48, !PT ;  /* 0x0000000300ff7812 */ /* 0x000fe200078048ed */
[----:B------:R-:W-:Y:S01]  /*5800*/  @!UPT UIADD3 URZ, UPT, UPT, URZ, URZ, URZ ;  /* 0x000000fffffff290 */ /* 0x000fe2000fffe0ff */
[----:B------:R-:W-:Y:S11]  /*5810*/  @P4 BRA `(.L_x_92) ;  /* 0x0000000000084947 */ /* 0x000ff60003800000 */
[----:B------:R-:W1:Y:S02]  /*5820*/  SYNCS.PHASECHK.TRANS64.TRYWAIT P1, [R22+URZ+0xb0], R3 ;  /* 0x0000b003160075a7 */ /* 0x000e6400080211ff */
[----:B-1----:R-:W-:Y:S05]  /*5830*/  @!P1 BRA `(.L_x_93) ;  /* 0x0000002800ac9947 */ /* 0x002fea0003800000 */
.L_x_92:
[----:B------:R-:W-:Y:S05]  /*5840*/  @!P0 BRA `(.L_x_94) ;  /* 0x0000000000408947 */ /* 0x000fea0003800000 */
[----:B------:R-:W1:Y:S01]  /*5850*/  LDCU.64 UR8, c[0x4][0x70] ;  /* 0x01000e00ff0877ac */ /* 0x000e620008000a00 */
[----:B------:R-:W-:Y:S01]  /*5860*/  MOV R15, 0x0 ;  /* 0x00000000000f7802 */ /* 0x000fe20000000f00 */
[----:B------:R-:W-:Y:S02]  /*5870*/  HFMA2 R12, -RZ, RZ, 0, 5.9604644775390625e-08 ;  /* 0x00000001ff0c7431 */ /* 0x000fe400000001ff */
[----:B------:R-:W-:Y:S02]  /*5880*/  IMAD.MOV.U32 R8, RZ, RZ, 0x192 ;  /* 0x00000192ff087424 */ /* 0x000fe400078e00ff */
[----:B------:R-:W-:Y:S01]  /*5890*/  IMAD.MOV.U32 R13, RZ, RZ, RZ ;  /* 0x000000ffff0d7224 */ /* 0x000fe200078e00ff */
[----:B------:R-:W5:Y:S01]  /*58a0*/  LDCU.64 UR6, c[0x4][0x78] ;  /* 0x01000f00ff0677ac */ /* 0x000f620008000a00 */
[----:B------:R-:W2:Y:S01]  /*58b0*/  LDC.64 R14, c[0x4][R15] ;  /* 0x010000000f0e7b82 */ /* 0x000ea20000000a00 */
[----:B------:R-:W3:Y:S01]  /*58c0*/  LDCU.64 UR4, c[0x4][0x10] ;  /* 0x01000200ff0477ac */ /* 0x000ee20008000a00 */
[----:B-1----:R-:W-:Y:S01]  /*58d0*/  MOV R5, UR9 ;  /* 0x0000000900057c02 */ /* 0x002fe20008000f00 */
[----:B------:R-:W-:Y:S01]  /*58e0*/  IMAD.U32 R4, RZ, RZ, UR8 ;  /* 0x00000008ff047e24 */ /* 0x000fe2000f8e00ff */
[----:B-----5:R-:W-:Y:S01]  /*58f0*/  MOV R7, UR7 ;  /* 0x0000000700077c02 */ /* 0x020fe20008000f00 */
[----:B------:R-:W-:Y:S01]  /*5900*/  IMAD.U32 R6, RZ, RZ, UR6 ;  /* 0x00000006ff067e24 */ /* 0x000fe2000f8e00ff */
[----:B---3--:R-:W-:Y:S01]  /*5910*/  MOV R11, UR5 ;  /* 0x00000005000b7c02 */ /* 0x008fe20008000f00 */
[----:B------:R-:W-:Y:S02]  /*5920*/  IMAD.U32 R10, RZ, RZ, UR4 ;  /* 0x00000004ff0a7e24 */ /* 0x000fe4000f8e00ff */
[----:B------:R-:W-:Y:S07]  /*5930*/  LEPC R20, `(.L_x_94) ;  /* 0x000000001014794e */ /* 0x000fee0000000000 */
[----:B--2-4-:R-:W-:Y:S05]  /*5940*/  CALL.ABS.NOINC R14 ;  /* 0x000000000e007343 */ /* 0x014fea0003c00000 */
.L_x_94:
[----:B------:R-:W-:Y:S05]  /*5950*/  WARPSYNC.ALL ;  /* 0x0000000000007948 */ /* 0x000fea0003800000 */
[C---:B------:R-:W-:Y:S01]  /*5960*/  R2UR UR4, R108.reuse ;  /* 0x000000006c0472ca */ /* 0x040fe200000e0000 */
[----:B------:R-:W-:Y:S05]  /*5970*/  VIADD R0, R108, 0x20 ;  /* 0x000000206c007836 */ /* 0x000fea0000000000 */
[----:B------:R-:W-:Y:S04]  /*5980*/  SHF.R.U32.HI R0, RZ, 0x15, R0 ;  /* 0x00000015ff007819 */ /* 0x000fe80000011600 */
[----:B------:R-:W-:Y:S03]  /*5990*/  LOP3.LUT P0, RZ, R0, 0x3, R237, 0x48, !PT ;  /* 0x0000000300ff7812 */ /* 0x000fe600078048ed */
[----:B------:R-:W1:Y:S10]  /*59a0*/  LDTM.x32 R56, tmem[UR4] ;  /* 0x00000004003879ee */ /* 0x000e7400082c0000 */
[----:B-1----:R-:W-:Y:S05]  /*59b0*/  @!P0 BRA `(.L_x_95) ;  /* 0x0000000000408947 */ /* 0x002fea0003800000 */
        /* <DEDUP_REMOVED lines=16> */
.L_x_95:
[----:B------:R-:W-:Y:S05]  /*5ac0*/  WARPSYNC.ALL ;  /* 0x0000000000007948 */ /* 0x000fea0003800000 */
[C---:B------:R-:W-:Y:S01]  /*5ad0*/  R2UR UR4, R108.reuse ;  /* 0x000000006c0472ca */ /* 0x040fe200000e0000 */
[----:B------:R-:W-:Y:S05]  /*5ae0*/  VIADD R0, R108, 0x40 ;  /* 0x000000406c007836 */ /* 0x000fea0000000000 */
[----:B------:R-:W-:Y:S04]  /*5af0*/  SHF.R.U32.HI R0, RZ, 0x15, R0 ;  /* 0x00000015ff007819 */ /* 0x000fe80000011600 */
[----:B------:R-:W-:Y:S03]  /*5b00*/  LOP3.LUT P0, RZ, R0, 0x3, R237, 0x48, !PT ;  /* 0x0000000300ff7812 */ /* 0x000fe600078048ed */
[----:B------:R-:W1:Y:S10]  /*5b10*/  LDTM.x32 R24, tmem[UR4+0x20] ;  /* 0x00002004001879ee */ /* 0x000e7400082c0000 */
        /* <DEDUP_REMOVED lines=17> */
.L_x_96:
[----:B------:R-:W-:Y:S01]  /*5c30*/  LOP3.LUT P0, RZ, R234, 0x60, RZ, 0xc0, !PT ;  /* 0x00000060eaff7812 */ /* 0x000fe2000780c0ff */
[----:B------:R-:W-:Y:S05]  /*5c40*/  WARPSYNC.ALL ;  /* 0x0000000000007948 */ /* 0x000fea0003800000 */
[----:B---3--:R-:W-:Y:S01]  /*5c50*/  IMAD R0, R106, R56, RZ ;  /* 0x000000386a007224 */ /* 0x008fe200078e02ff */
[----:B----4-:R-:W-:Y:S01]  /*5c60*/  SHF.L.U32 R112, R116, 0x10, RZ ;  /* 0x0000001074707819 */ /* 0x010fe200000006ff */
[----:B------:R-:W-:Y:S01]  /*5c70*/  IMAD R88, R106, R26, RZ ;  /* 0x0000001a6a587224 */ /* 0x000fe200078e02ff */
[----:B------:R-:W-:Y:S01]  /*5c80*/  PRMT R111, R116, 0x8880, RZ ;  /* 0x00008880746f7816 */ /* 0x000fe200000000ff */
[----:B------:R-:W-:Y:S01]  /*5c90*/  IMAD R89, R106, R27, RZ ;  /* 0x0000001b6a597224 */ /* 0x000fe200078e02ff */
[----:B------:R-:W-:Y:S01]  /*5ca0*/  SHF.L.U32 R113, R116, 0x8, RZ ;  /* 0x0000000874717819 */ /* 0x000fe200000006ff */
[C---:B------:R-:W-:Y:S01]  /*5cb0*/  IMAD R90, R106.reuse, R28, RZ ;  /* 0x0000001c6a5a7224 */ /* 0x040fe200078e02ff */
[C---:B------:R-:W-:Y:S01]  /*5cc0*/  PRMT R207, R117.reuse, 0x8880, RZ ;  /* 0x0000888075cf7816 */ /* 0x040fe200000000ff */
[C---:B------:R-:W-:Y:S01]  /*5cd0*/  IMAD R91, R106.reuse, R29, RZ ;  /* 0x0000001d6a5b7224 */ /* 0x040fe200078e02ff */
[----:B------:R-:W-:Y:S01]  /*5ce0*/  SHF.R.S32.HI R114, RZ, 0x18, R116 ;  /* 0x00000018ff727819 */ /* 0x000fe20000011474 */
[C---:B------:R-:W-:Y:S01]  /*5cf0*/  IMAD R92, R106.reuse, R30, RZ ;  /* 0x0000001e6a5c7224 */ /* 0x040fe200078e02ff */
[C---:B------:R-:W-:Y:S01]  /*5d00*/  SHF.L.U32 R206, R117.reuse, 0x10, RZ ;  /* 0x0000001075ce7819 */ /* 0x040fe200000006ff */
[C---:B------:R-:W-:Y:S01]  /*5d10*/  IMAD R93, R106.reuse, R31, RZ ;  /* 0x0000001f6a5d7224 */ /* 0x040fe200078e02ff */
[----:B------:R-:W-:Y:S01]  /*5d20*/  SHF.L.U32 R195, R117, 0x8, RZ ;  /* 0x0000000875c37819 */ /* 0x000fe200000006ff */
[----:B------:R-:W-:Y:S01]  /*5d30*/  IMAD R94, R106, R32, RZ ;  /* 0x000000206a5e7224 */ /* 0x000fe200078e02ff */
[----:B------:R-:W-:Y:S01]  /*5d40*/  PRMT R192, R118, 0x8880, RZ ;  /* 0x0000888076c07816 */ /* 0x000fe200000000ff */
[C---:B------:R-:W-:Y:S01]  /*5d50*/  IMAD R95, R106.reuse, R33, RZ ;  /* 0x000000216a5f7224 */ /* 0x040fe200078e02ff */
[----:B------:R-:W-:Y:S01]  /*5d60*/  SHF.R.S32.HI R115, RZ, 0x18, R117 ;  /* 0x00000018ff737819 */ /* 0x000fe20000011475 */
[----:B------:R-:W-:Y:S01]  /*5d70*/  IMAD R96, R106, R34, RZ ;  /* 0x000000226a607224 */ /* 0x000fe200078e02ff */
[----:B------:R-:W-:Y:S01]  /*5d80*/  SHF.L.U32 R117, R118, 0x8, RZ ;  /* 0x0000000876757819 */ /* 0x000fe200000006ff */
[C---:B------:R-:W-:Y:S01]  /*5d90*/  IMAD R97, R106.reuse, R35, RZ ;  /* 0x000000236a617224 */ /* 0x040fe200078e02ff */
[----:B------:R-:W-:Y:S01]  /*5da0*/  PRMT R181, R119, 0x8880, RZ ;  /* 0x0000888077b57816 */ /* 0x000fe200000000ff */
[----:B------:R-:W-:Y:S01]  /*5db0*/  IMAD.U32 R159, R17, 0x10000, RZ ;  /* 0x00010000119f7824 */ /* 0x000fe200078e00ff */
[----:B------:R-:W-:Y:S01]  /*5dc0*/  SHF.R.S32.HI R116, RZ, 0x18, R118 ;  /* 0x00000018ff747819 */ /* 0x000fe20000011476 */
[----:B------:R-:W-:Y:S01]  /*5dd0*/  IMAD.SHL.U32 R152, R19, 0x100, RZ ;  /* 0x0000010013987824 */ /* 0x000fe200078e00ff */
[----:B------:R-:W-:Y:S01]  /*5de0*/  SHF.L.U32 R180, R119, 0x10, RZ ;  /* 0x0000001077b47819 */ /* 0x000fe200000006ff */
[----:B------:R-:W-:Y:S01]  /*5df0*/  IMAD R0, R111, R110, R0 ;  /* 0x0000006e6f007224 */ /* 0x000fe200078e0200 */
[----:B------:R-:W-:Y:S01]  /*5e00*/  SHF.L.U32 R179, R119, 0x8, RZ ;  /* 0x0000000877b37819 */ /* 0x000fe200000006ff */
[----:B------:R-:W-:Y:S01]  /*5e10*/  IMAD R3, R106, R57, RZ ;  /* 0x000000396a037224 */ /* 0x000fe200078e02ff */
[----:B------:R-:W-:Y:S01]  /*5e20*/  PRMT R205, R120, 0x8880, RZ ;  /* 0x0000888078cd7816 */ /* 0x000fe200000000ff */
[----:B------:R-:W-:Y:S01]  /*5e30*/  IMAD R56, R106, R60, RZ ;  /* 0x0000003c6a387224 */ /* 0x000fe200078e02ff */
[----:B------:R-:W-:Y:S01]  /*5e40*/  SHF.L.U32 R204, R120, 0x10, RZ ;  /* 0x0000001078cc7819 */ /* 0x000fe200000006ff */
[C---:B------:R-:W-:Y:S01]  /*5e50*/  IMAD R57, R106.reuse, R61, RZ ;  /* 0x0000003d6a397224 */ /* 0x040fe200078e02ff */
[C---:B------:R-:W-:Y:S01]  /*5e60*/  PRMT R202, R121.reuse, 0x8880, RZ ;  /* 0x0000888079ca7816 */ /* 0x040fe200000000ff */
[C---:B------:R-:W-:Y:S01]  /*5e70*/  IMAD R60, R106.reuse, R64, RZ ;  /* 0x000000406a3c7224 */ /* 0x040fe200078e02ff */
[C---:B------:R-:W-:Y:S01]  /*5e80*/  SHF.L.U32 R201, R121.reuse, 0x10, RZ ;  /* 0x0000001079c97819 */ /* 0x040fe200000006ff */
[C---:B------:R-:W-:Y:S01]  /*5e90*/  IMAD R61, R106.reuse, R65, RZ ;  /* 0x000000416a3d7224 */ /* 0x040fe200078e02ff */
[----:B------:R-:W-:Y:S01]  /*5ea0*/  SHF.L.U32 R200, R121, 0x8, RZ ;  /* 0x0000000879c87819 */ /* 0x000fe200000006ff */
[----:B------:R-:W-:Y:S01]  /*5eb0*/  IMAD R64, R106, R68, RZ ;  /* 0x000000446a407224 */ /* 0x000fe200078e02ff */
[----:B------:R-:W-:Y:S01]  /*5ec0*/  PRMT R199, R122, 0x8880, RZ ;  /* 0x000088807ac77816 */ /* 0x000fe200000000ff */
[----:B------:R-:W-:Y:S01]  /*5ed0*/  IMAD R65, R106, R69, RZ ;  /* 0x000000456a417224 */ /* 0x000fe200078e02ff */
[----:B------:R-:W-:Y:S01]  /*5ee0*/  SHF.L.U32 R198, R122, 0x10, RZ ;  /* 0x000000107ac67819 */ /* 0x000fe200000006ff */
[----:B------:R-:W-:Y:S01]  /*5ef0*/  IMAD R68, R106, R72, RZ ;  /* 0x000000486a447224 */ /* 0x000fe200078e02ff */
[----:B------:R-:W-:Y:S01]  /*5f00*/  SHF.L.U32 R197, R122, 0x8, RZ ;  /* 0x000000087ac57819 */ /* 0x000fe200000006ff */
[C---:B------:R-:W-:Y:S01]  /*5f10*/  IMAD R69, R106.reuse, R73, RZ ;  /* 0x000000496a457224 */ /* 0x040fe200078e02ff */
[C---:B------:R-:W-:Y:S01]  /*5f20*/  PRMT R191, R123.reuse, 0x8880, RZ ;  /* 0x000088807bbf7816 */ /* 0x040fe200000000ff */
        /* <DEDUP_REMOVED lines=16> */
[----:B------:R-:W-:Y:S01]  /*6030*/  IMAD.U32 R194, R128, 0x10000, RZ ;  /* 0x0001000080c27824 */ /* 0x000fe200078e00ff */
[----:B------:R-:W-:Y:S01]  /*6040*/  SHF.L.U32 R167, R126, 0x8, RZ ;  /* 0x000000087ea77819 */ /* 0x000fe200000006ff */
[----:B------:R-:W-:Y:S01]  /*6050*/  IMAD.SHL.U32 R176, R130, 0x100, RZ ;  /* 0x0000010082b07824 */ /* 0x000fe200078e00ff */
        /* <DEDUP_REMOVED lines=8> */
[----:B------:R-:W-:Y:S01]  /*60e0*/  R2UR UR4, R108 ;  /* 0x000000006c0472ca */ /* 0x000fe200000e0000 */
        /* <DEDUP_REMOVED lines=16> */
[----:B------:R-:W-:Y:S01]  /*61f0*/  IMAD R55, R106, R55, RZ ;  /* 0x000000376a377224 */ /* 0x000fe200078e02ff */
[----:B------:R-:W-:Y:S01]  /*6200*/  SHF.L.U32 R170, R131, 0x8, RZ ;  /* 0x0000000883aa7819 */ /* 0x000fe200000006ff */
[----:B------:R-:W-:Y:S01]  /*6210*/  IMAD.U32 R190, R118, 0x10000, RZ ;  /* 0x0001000076be7824 */ /* 0x000fe200078e00ff */
[----:B------:R-:W-:Y:S01]  /*6220*/  SHF.R.S32.HI R118, RZ, 0x18, R119 ;  /* 0x00000018ff767819 */ /* 0x000fe20000011477 */
[----:B------:R-:W-:Y:S01]  /*6230*/  IMAD.U32 R189, R123, 0x10000, RZ ;  /* 0x000100007bbd7824 */ /* 0x000fe200078e00ff */
[----:B------:R-:W-:Y:S01]  /*6240*/  SHF.R.S32.HI R119, RZ, 0x18, R120 ;  /* 0x00000018ff777819 */ /* 0x000fe20000011478 */
[----:B------:R-:W-:Y:S01]  /*6250*/  IMAD R58, R106, R58, RZ ;  /* 0x0000003a6a3a7224 */ /* 0x000fe200078e02ff */
[----:B------:R-:W-:Y:S01]  /*6260*/  R2UR UR5, R22 ;  /* 0x00000000160572ca */ /* 0x000fe200000e0000 */
        /* <DEDUP_REMOVED lines=11> */
[----:B------:R-:W-:Y:S01]  /*6320*/  SHF.R.S32.HI R132, RZ, 0x18, R17 ;  /* 0x00000018ff847819 */ /* 0x000fe20000011411 */
[----:B------:R-:W-:Y:S01]  /*6330*/  UIADD3 UR5, UPT, UPT, UR5, 0xd0, URZ ;  /* 0x000000d005057890 */ /* 0x000fe2000fffe0ff */
[----:B------:R-:W-:Y:S01]  /*6340*/  PRMT R157, R18, 0x8880, RZ ;  /* 0x00008880129d7816 */ /* 0x000fe200000000ff */
[----:B------:R-:W-:Y:S01]  /*6350*/  IMAD.SHL.U32 R203, R120, 0x100, RZ ;  /* 0x0000010078cb7824 */ /* 0x000fe200078e00ff */
[----:B------:R-:W-:Y:S01]  /*6360*/  SHF.R.S32.HI R120, RZ, 0x18, R121 ;  /* 0x00000018ff787819 */ /* 0x000fe20000011479 */
[----:B------:R-:W-:Y:S01]  /*6370*/  IMAD.SHL.U32 R173, R125, 0x100, RZ ;  /* 0x000001007dad7824 */ /* 0x000fe200078e00ff */
[----:B------:R-:W-:Y:S01]  /*6380*/  SHF.R.S32.HI R121, RZ, 0x18, R122 ;  /* 0x00000018ff797819 */ /* 0x000fe2000001147a */
[C---:B------:R-:W-:Y:S01]  /*6390*/  IMAD R71, R106.reuse, R71, RZ ;  /* 0x000000476a477224 */ /* 0x040fe200078e02ff */
        /* <DEDUP_REMOVED lines=19> */
[----:B------:R-:W-:Y:S01]  /*64d0*/  IMAD R39, R106, R39, RZ ;  /* 0x000000276a277224 */ /* 0x000fe200078e02ff */
[----:B------:R-:W-:Y:S01]  /*64e0*/  SHF.L.U32 R156, R18, 0x10, RZ ;  /* 0x00000010129c7819 */ /* 0x000fe200000006ff */
[----:B------:R-:W-:Y:S01]  /*64f0*/  IMAD R42, R106, R42, RZ ;  /* 0x0000002a6a2a7224 */ /* 0x000fe200078e02ff */
[----:B------:R-:W-:Y:S01]  /*6500*/  SHF.L.U32 R155, R18, 0x8, RZ ;  /* 0x00000008129b7819 */ /* 0x000fe200000006ff */
[C---:B------:R-:W-:Y:S01]  /*6510*/  IMAD R43, R106.reuse, R43, RZ ;  /* 0x0000002b6a2b7224 */ /* 0x040fe200078e02ff */
[----:B------:R-:W-:Y:S01]  /*6520*/  SHF.R.S32.HI R133, RZ, 0x18, R18 ;  /* 0x00000018ff857819 */ /* 0x000fe20000011412 */
[----:B------:R-:W-:Y:S01]  /*6530*/  IMAD R46, R106, R46, RZ ;  /* 0x0000002e6a2e7224 */ /* 0x000fe200078e02ff */
[C---:B------:R-:W-:Y:S01]  /*6540*/  PRMT R154, R19.reuse, 0x8880, RZ ;  /* 0x00008880139a7816 */ /* 0x040fe200000000ff */
[----:B------:R-:W-:Y:S01]  /*6550*/  IMAD.U32 R144, R138, 0x10000, RZ ;  /* 0x000100008a907824 */ /* 0x000fe200078e00ff */
[----:B------:R-:W-:Y:S01]  /*6560*/  SHF.L.U32 R153, R19, 0x10, RZ ;  /* 0x0000001013997819 */ /* 0x000fe200000006ff */
[C---:B------:R-:W-:Y:S01]  /*6570*/  IMAD R50, R106.reuse, R50, RZ ;  /* 0x000000326a327224 */ /* 0x040fe200078e02ff */
[----:B------:R-:W-:Y:S01]  /*6580*/  SHF.R.S32.HI R134, RZ, 0x18, R19 ;  /* 0x00000018ff867819 */ /* 0x000fe20000011413 */
[----:B------:R-:W-:Y:S01]  /*6590*/  IMAD R54, R106, R54, RZ ;  /* 0x000000366a367224 */ /* 0x000fe200078e02ff */
[----:B------:R-:W-:Y:S01]  /*65a0*/  SHF.R.S32.HI R112, RZ, 0x18, R112 ;  /* 0x00000018ff707819 */ /* 0x000fe20000011470 */
[----:B------:R-:W1:Y:S01]  /*65b0*/  LDTM.x32 R4, tmem[UR4+0x40] ;  /* 0x00004004000479ee */ /* 0x000e6200082c0000 */
[----:B------:R-:W-:Y:S01]  /*65c0*/  SHF.R.S32.HI R113, RZ, 0x18, R113 ;  /* 0x00000018ff717819 */ /* 0x000fe20000011471 */
[----:B------:R-:W-:Y:S01]  /*65d0*/  NOP ;  /* 0x0000000000007918 */ /* 0x000fe20000000000 */
[----:B------:R-:W-:Y:S01]  /*65e0*/  UPRMT UR5, UR37, 0x654, UR5 ;  /* 0x0000065425057896 */ /* 0x000fe20008000005 */
[-C--:B------:R-:W-:Y:S01]  /*65f0*/  IMAD R3, R112, R110.reuse, R3 ;  /* 0x0000006e70037224 */ /* 0x080fe200078e0203 */
[----:B------:R-:W-:Y:S01]  /*6600*/  MOV R111, R207 ;  /* 0x000000cf006f7202 */ /* 0x000fe20000000f00 */
[-C--:B------:R-:W-:Y:S01]  /*6610*/  IMAD R58, R113, R110.reuse, R58 ;  /* 0x0000006e713a7224 */ /* 0x080fe200078e023a */
[----:B------:R-:W-:Y:S01]  /*6620*/  SHF.R.S32.HI R112, RZ, 0x18, R206 ;  /* 0x00000018ff707819 */ /* 0x000fe200000114ce */
[-C--:B------:R-:W-:Y:S01]  /*6630*/  IMAD R59, R114, R110.reuse, R59 ;  /* 0x0000006e723b7224 */ /* 0x080fe200078e023b */
[----:B------:R-:W-:Y:S01]  /*6640*/  SHF.R.S32.HI R135, RZ, 0x18, R136 ;  /* 0x00000018ff877819 */ /* 0x000fe20000011488 */
[-C--:B------:R-:W-:Y:S01]  /*6650*/  IMAD R56, R111, R110.reuse, R56 ;  /* 0x0000006e6f387224 */ /* 0x080fe200078e0238 */
[----:B------:R-:W-:Y:S01]  /*6660*/  SHF.R.S32.HI R111, RZ, 0x18, R195 ;  /* 0x00000018ff6f7819 */ /* 0x000fe200000114c3 */
[-C--:B------:R-:W-:Y:S01]  /*6670*/  IMAD R57, R112, R110.reuse, R57 ;  /* 0x0000006e70397224 */ /* 0x080fe200078e0239 */
[----:B-1----:R-:W-:Y:S01]  /*6680*/  SYNCS.ARRIVE.TRANS64.RED.A1T0 RZ, [UR5], RZ ;  /* 0x000000ffffff79a7 */ /* 0x002fe20008100405 */
[----:B------:R-:W-:Y:S01]  /*6690*/  IMAD.MOV.U32 R113, RZ, RZ, R192 ;  /* 0x000000ffff717224 */ /* 0x000fe200078e00c0 */
[----:B------:R-:W-:Y:S01]  /*66a0*/  SHF.R.S32.HI R112, RZ, 0x18, R190 ;  /* 0x00000018ff707819 */ /* 0x000fe200000114be */
[-C--:B------:R-:W-:Y:S01]  /*66b0*/  IMAD R62, R111, R110.reuse, R62 ;  /* 0x0000006e6f3e7224 */ /* 0x080fe200078e023e */
[----:B------:R-:W-:Y:S01]  /*66c0*/  SHF.R.S32.HI R117, RZ, 0x18, R117 ;  /* 0x00000018ff757819 */ /* 0x000fe20000011475 */
[-C--:B------:R-:W-:Y:S01]  /*66d0*/  IMAD R63, R115, R110.reuse, R63 ;  /* 0x0000006e733f7224 */ /* 0x080fe200078e023f */
[----:B------:R-:W-:Y:S01]  /*66e0*/  MOV R111, R181 ;  /* 0x000000b5006f7202 */ /* 0x000fe20000000f00 */
[-C--:B------:R-:W-:Y:S01]  /*66f0*/  IMAD R60, R113, R110.reuse, R60 ;  /* 0x0000006e713c7224 */ /* 0x080fe200078e023c */
[----:B------:R-:W-:Y:S01]  /*6700*/  SHF.R.S32.HI R113, RZ, 0x18, R179 ;  /* 0x00000018ff717819 */ /* 0x000fe200000114b3 */
[-C--:B------:R-:W-:Y:S01]  /*6710*/  IMAD R61, R112, R110.reuse, R61 ;  /* 0x0000006e703d7224 */ /* 0x080fe200078e023d */
[----:B------:R-:W-:Y:S01]  /*6720*/  SHF.R.S32.HI R112, RZ, 0x18, R180 ;  /* 0x00000018ff707819 */ /* 0x000fe200000114b4 */
[-C--:B------:R-:W-:Y:S01]  /*6730*/  IMAD R66, R117, R110.reuse, R66 ;  /* 0x0000006e75427224 */ /* 0x080fe200078e0242 */
[----:B------:R-:W-:Y:S01]  /*6740*/  PRMT R151, R136, 0x8880, RZ ;  /* 0x0000888088977816 */ /* 0x000fe200000000ff */
[-C--:B------:R-:W-:Y:S01]  /*6750*/  IMAD R67, R116, R110.reuse, R67 ;  /* 0x0000006e74437224 */ /* 0x080fe200078e0243 */
[----:B------:R-:W-:Y:S01]  /*6760*/  SHF.L.U32 R150, R136, 0x10, RZ ;  /* 0x0000001088967819 */ /* 0x000fe200000006ff */
[-C--:B------:R-:W-:Y:S01]  /*6770*/  IMAD R64, R111, R110.reuse, R64 ;  /* 0x0000006e6f407224 */ /* 0x080fe200078e0240 */
[----:B------:R-:W-:Y:S01]  /*6780*/  MOV R111, R205 ;  /* 0x000000cd006f7202 */ /* 0x000fe20000000f00 */
[-C--:B------:R-:W-:Y:S01]  /*6790*/  IMAD R65, R112, R110.reuse, R65 ;  /* 0x0000006e70417224 */ /* 0x080fe200078e0241 */
[----:B------:R-:W-:Y:S01]  /*67a0*/  SHF.R.S32.HI R112, RZ, 0x18, R204 ;  /* 0x00000018ff707819 */ /* 0x000fe200000114cc */
[-C--:B------:R-:W-:Y:S01]  /*67b0*/  IMAD R70, R113, R110.reuse, R70 ;  /* 0x0000006e71467224 */ /* 0x080fe200078e0246 */
[----:B------:R-:W-:Y:S01]  /*67c0*/  SHF.R.S32.HI R113, RZ, 0x18, R203 ;  /* 0x00000018ff717819 */ /* 0x000fe200000114cb */
[-C--:B------:R-:W-:Y:S01]  /*67d0*/  IMAD R71, R118, R110.reuse, R71 ;  /* 0x0000006e76477224 */ /* 0x080fe200078e0247 */
[----:B------:R-:W-:Y:S01]  /*67e0*/  SHF.L.U32 R149, R136, 0x8, RZ ;  /* 0x0000000888957819 */ /* 0x000fe200000006ff */
[----:B------:R-:W-:Y:S01]  /*67f0*/  IMAD R68, R111, R110, R68 ;  /* 0x0000006e6f447224 */ /* 0x000fe200078e0244 */
        /* <DEDUP_REMOVED lines=15> */
[-C--:B------:R-:W-:Y:S01]  /*68f0*/  IMAD R76, R111, R110.reuse, R76 ;  /* 0x0000006e6f4c7224 */ /* 0x080fe200078e024c */
[----:B------:R-:W-:Y:S01]  /*6900*/  SHF.L.U32 R146, R137, 0x8, RZ ;  /* 0x0000000889927819 */ /* 0x000fe200000006ff */
[-C--:B------:R-:W-:Y:S01]  /*6910*/  IMAD R77, R112, R110.reuse, R77 ;  /* 0x0000006e704d7224 */ /* 0x080fe200078e024d */
[----:B------:R-:W-:Y:S01]  /*6920*/  SHF.R.S32.HI R112, RZ, 0x18, R189 ;  /* 0x00000018ff707819 */ /* 0x000fe200000114bd */
[-C--:B------:R-:W-:Y:S01]  /*6930*/  IMAD R82, R113, R110.reuse, R82 ;  /* 0x0000006e71527224 */ /* 0x080fe200078e0252 */
[----:B------:R-:W-:Y:S01]  /*6940*/  SHF.R.S32.HI R113, RZ, 0x18, R188 ;  /* 0x00000018ff717819 */ /* 0x000fe200000114bc */
[----:B------:R-:W-:Y:S01]  /*6950*/  IMAD.MOV.U32 R111, RZ, RZ, R191 ;  /* 0x000000ffff6f7224 */ /* 0x000fe200078e00bf */
[----:B------:R-:W-:Y:S01]  /*6960*/  SHF.R.S32.HI R136, RZ, 0x18, R137 ;  /* 0x00000018ff887819 */ /* 0x000fe20000011489 */
[-C--:B------:R-:W-:Y:S01]  /*6970*/  IMAD R83, R121, R110.reuse, R83 ;  /* 0x0000006e79537224 */ /* 0x080fe200078e0253 */
[----:B------:R-:W-:Y:S01]  /*6980*/  PRMT R145, R138, 0x8880, RZ ;  /* 0x000088808a917816 */ /* 0x000fe200000000ff */
[----:B------:R-:W-:Y:S01]  /*6990*/  IMAD R80, R111, R110, R80 ;  /* 0x0000006e6f507224 */ /* 0x000fe200078e0250 */
        /* <DEDUP_REMOVED lines=40> */
[----:B------:R-:W-:Y:S01]  /*6c20*/  SHF.R.S32.HI R138, RZ, 0x18, R139 ;  /* 0x00000018ff8a7819 */ /* 0x000fe2000001148b */
[-C--:B------:R-:W-:Y:S01]  /*6c30*/  IMAD R41, R112, R110.reuse, R41 ;  /* 0x0000006e70297224 */ /* 0x080fe200078e0229 */
[----:B------:R-:W-:Y:S01]  /*6c40*/  SHF.R.S32.HI R112, RZ, 0x18, R186 ;  /* 0x00000018ff707819 */ /* 0x000fe200000114ba */
[----:B------:R-:W-:Y:S01]  /*6c50*/  IMAD R42, R113, R110, R42 ;  /* 0x0000006e712a7224 */ /* 0x000fe200078e022a */
[----:B------:R-:W-:Y:S01]  /*6c60*/  SHF.R.S32.HI R113, RZ, 0x18, R185 ;  /* 0x00000018ff717819 */ /* 0x000fe200000114b9 */
[----:B------:R-:W-:Y:S01]  /*6c70*/  IMAD.MOV.U32 R111, RZ, RZ, R187 ;  /* 0x000000ffff6f7224 */ /* 0x000fe200078e00bb */
[----:B------:R-:W-:Y:S01]  /*6c80*/  I2IP.S8.S32.SAT R224, R59, R58, RZ ;  /* 0x0000003a3be07239 */ /* 0x000fe200000014ff */
[----:B------:R-:W-:Y:S01]  /*6c90*/  IMAD R43, R127, R110, R43 ;  /* 0x0000006e7f2b7224 */ /* 0x000fe200078e022b */
[----:B------:R-:W-:Y:S01]  /*6ca0*/  I2IP.S8.S32.SAT R225, R63, R62, RZ ;  /* 0x0000003e3fe17239 */ /* 0x000fe200000014ff */
[-C--:B------:R-:W-:Y:S01]  /*6cb0*/  IMAD R44, R111, R110.reuse, R44 ;  /* 0x0000006e6f2c7224 */ /* 0x080fe200078e022c */
[----:B------:R-:W-:Y:S01]  /*6cc0*/  SHF.R.S32.HI R111, RZ, 0x18, R176 ;  /* 0x00000018ff6f7819 */ /* 0x000fe200000114b0 */
[----:B------:R-:W-:Y:S01]  /*6cd0*/  IMAD R45, R112, R110, R45 ;  /* 0x0000006e702d7224 */ /* 0x000fe200078e022d */
[----:B------:R-:W-:Y:S01]  /*6ce0*/  I2IP.S8.S32.SAT R139, R43, R42, RZ ;  /* 0x0000002a2b8b7239 */ /* 0x000fe200000014ff */
[----:B------:R-:W-:Y:S01]  /*6cf0*/  IMAD R46, R113, R110, R46 ;  /* 0x0000006e712e7224 */ /* 0x000fe200078e022e */
[----:B------:R-:W-:Y:S01]  /*6d00*/  MOV R43, R178 ;  /* 0x000000b2002b7202 */ /* 0x000fe20000000f00 */
[----:B------:R-:W-:Y:S01]  /*6d10*/  IMAD R47, R128, R110, R47 ;  /* 0x0000006e802f7224 */ /* 0x000fe200078e022f */
[----:B------:R-:W-:Y:S01]  /*6d20*/  SHF.R.S32.HI R42, RZ, 0x18, R177 ;  /* 0x00000018ff2a7819 */ /* 0x000fe200000114b1 */
[----:B------:R-:W-:Y:S01]  /*6d30*/  IMAD R4, R106, R4, RZ ;  /* 0x000000046a047224 */ /* 0x000fe200078e02ff */
[----:B------:R-:W-:Y:S01]  /*6d40*/  I2IP.S8.S32.SAT R128, R41, R40, R139 ;  /* 0x0000002829807239 */ /* 0x000fe2000000148b */
[----:B------:R-:W-:Y:S01]  /*6d50*/  IMAD R48, R43, R110, R48 ;  /* 0x0000006e2b307224 */ /* 0x000fe200078e0230 */
[----:B------:R-:W-:Y:S01]  /*6d60*/  MOV R41, R172 ;  /* 0x000000ac00297202 */ /* 0x000fe20000000f00 */
[-C--:B------:R-:W-:Y:S01]  /*6d70*/  IMAD R49, R42, R110.reuse, R49 ;  /* 0x0000006e2a317224 */ /* 0x080fe200078e0231 */
[----:B------:R-:W-:Y:S01]  /*6d80*/  SHF.R.S32.HI R40, RZ, 0x18, R171 ;  /* 0x00000018ff287819 */ /* 0x000fe200000114ab */
[-C--:B------:R-:W-:Y:S01]  /*6d90*/  IMAD R50, R111, R110.reuse, R50 ;  /* 0x0000006e6f327224 */ /* 0x080fe200078e0232 */
[----:B------:R-:W-:Y:S01]  /*6da0*/  SHF.R.S32.HI R43, RZ, 0x18, R170 ;  /* 0x00000018ff2b7819 */ /* 0x000fe200000114aa */
[----:B------:R-:W-:Y:S01]  /*6db0*/  IMAD R51, R129, R110, R51 ;  /* 0x0000006e81337224 */ /* 0x000fe200078e0233 */
[----:B------:R-:W-:Y:S01]  /*6dc0*/  I2IP.S8.S32.SAT R226, R67, R66, RZ ;  /* 0x0000004243e27239 */ /* 0x000fe200000014ff */
[----:B------:R-:W-:Y:S01]  /*6dd0*/  IMAD R52, R41, R110, R52 ;  /* 0x0000006e29347224 */ /* 0x000fe200078e0234 */
[----:B------:R-:W-:Y:S01]  /*6de0*/  MOV R41, R166 ;  /* 0x000000a600297202 */ /* 0x000fe20000000f00 */
[-C--:B------:R-:W-:Y:S01]  /*6df0*/  IMAD R53, R40, R110.reuse, R53 ;  /* 0x0000006e28357224 */ /* 0x080fe200078e0235 */
[----:B------:R-:W-:Y:S01]  /*6e00*/  SHF.R.S32.HI R40, RZ, 0x18, R165 ;  /* 0x00000018ff287819 */ /* 0x000fe200000114a5 */
[----:B------:R-:W-:Y:S01]  /*6e10*/  IMAD R54, R43, R110, R54 ;  /* 0x0000006e2b367224 */ /* 0x000fe200078e0236 */
[----:B------:R-:W-:Y:S01]  /*6e20*/  SHF.R.S32.HI R43, RZ, 0x18, R164 ;  /* 0x00000018ff2b7819 */ /* 0x000fe200000114a4 */
[----:B------:R-:W-:Y:S01]  /*6e30*/  IMAD R5, R106, R5, RZ ;  /* 0x000000056a057224 */ /* 0x000fe200078e02ff */
[----:B------:R-:W-:Y:S01]  /*6e40*/  I2IP.S8.S32.SAT R227, R71, R70, RZ ;  /* 0x0000004647e37239 */ /* 0x000fe200000014ff */
[----:B------:R-:W-:Y:S01]  /*6e50*/  IMAD R55, R130, R110, R55 ;  /* 0x0000006e82377224 */ /* 0x000fe200078e0237 */
[----:B------:R-:W-:Y:S01]  /*6e60*/  I2IP.S8.S32.SAT R224, R3, R0, R224 ;  /* 0x0000000003e07239 */ /* 0x000fe200000014e0 */
[C---:B------:R-:W-:Y:S01]  /*6e70*/  IMAD R6, R106.reuse, R6, RZ ;  /* 0x000000066a067224 */ /* 0x040fe200078e02ff */
[----:B------:R-:W-:Y:S01]  /*6e80*/  I2IP.S8.S32.SAT R225, R57, R56, R225 ;  /* 0x0000003839e17239 */ /* 0x000fe200000014e1 */
[----:B------:R-:W-:Y:S01]  /*6e90*/  IMAD R4, R41, R110, R4 ;  /* 0x0000006e29047224 */ /* 0x000fe200078e0204 */
[----:B------:R-:W-:Y:S01]  /*6ea0*/  MOV R41, R160 ;  /* 0x000000a000297202 */ /* 0x000fe20000000f00 */
[----:B------:R-:W-:Y:S01]  /*6eb0*/  IMAD R7, R106, R7, RZ ;  /* 0x000000076a077224 */ /* 0x000fe200078e02ff */
[----:B------:R-:W-:Y:S01]  /*6ec0*/  I2IP.S8.S32.SAT R226, R61, R60, R226 ;  /* 0x0000003c3de27239 */ /* 0x000fe200000014e2 */
[-C--:B------:R-:W-:Y:S01]  /*6ed0*/  IMAD R5, R40, R110.reuse, R5 ;  /* 0x0000006e28057224 */ /* 0x080fe200078e0205 */
[----:B------:R-:W-:Y:S01]  /*6ee0*/  SHF.R.S32.HI R40, RZ, 0x18, R159 ;  /* 0x00000018ff287819 */ /* 0x000fe2000001149f */
[----:B------:R-:W-:Y:S01]  /*6ef0*/  IMAD R6, R43, R110, R6 ;  /* 0x0000006e2b067224 */ /* 0x000fe200078e0206 */
[----:B------:R-:W-:Y:S01]  /*6f00*/  SHF.R.S32.HI R43, RZ, 0x18, R158 ;  /* 0x00000018ff2b7819 */ /* 0x000fe2000001149e */
[C---:B------:R-:W-:Y:S01]  /*6f10*/  IMAD R8, R106.reuse, R8, RZ ;  /* 0x000000086a087224 */ /* 0x040fe200078e02ff */
[----:B------:R-:W-:Y:S01]  /*6f20*/  I2IP.S8.S32.SAT R227, R65, R64, R227 ;  /* 0x0000004041e37239 */ /* 0x000fe200000014e3 */
[----:B------:R-:W-:Y:S01]  /*6f30*/  IMAD R7, R131, R110, R7 ;  /* 0x0000006e83077224 */ /* 0x000fe200078e0207 */
[----:B------:R-:W-:Y:S01]  /*6f40*/  I2IP.S8.S32.SAT R220, R75, R74, RZ ;  /* 0x0000004a4bdc7239 */ /* 0x000fe200000014ff */
[C---:B------:R-:W-:Y:S01]  /*6f50*/  IMAD R9, R106.reuse, R9, RZ ;  /* 0x000000096a097224 */ /* 0x040fe200078e02ff */
[----:B------:R-:W-:Y:S01]  /*6f60*/  I2IP.S8.S32.SAT R221, R79, R78, RZ ;  /* 0x0000004e4fdd7239 */ /* 0x000fe200000014ff */
[C---:B------:R-:W-:Y:S01]  /*6f70*/  IMAD R10, R106.reuse, R10, RZ ;  /* 0x0000000a6a0a7224 */ /* 0x040fe200078e02ff */
[----:B------:R-:W-:Y:S01]  /*6f80*/  I2IP.S8.S32.SAT R42, R7, R6, RZ ;  /* 0x00000006072a7239 */ /* 0x000fe200000014ff */
[-C--:B------:R-:W-:Y:S01]  /*6f90*/  IMAD R8, R41, R110.reuse, R8 ;  /* 0x0000006e29087224 */ /* 0x080fe200078e0208 */
[----:B------:R-:W-:Y:S01]  /*6fa0*/  MOV R7, R157 ;  /* 0x0000009d00077202 */ /* 0x000fe20000000f00 */
[----:B------:R-:W-:Y:S01]  /*6fb0*/  IMAD R11, R106, R11, RZ ;  /* 0x0000000b6a0b7224 */ /* 0x000fe200078e02ff */
[----:B------:R-:W-:Y:S01]  /*6fc0*/  SHF.R.S32.HI R6, RZ, 0x18, R156 ;  /* 0x00000018ff067819 */ /* 0x000fe2000001149c */
[----:B------:R-:W-:Y:S01]  /*6fd0*/  IMAD R9, R40, R110, R9 ;  /* 0x0000006e28097224 */ /* 0x000fe200078e0209 */
[----:B------:R-:W-:Y:S01]  /*6fe0*/  SHF.R.S32.HI R41, RZ, 0x18, R155 ;  /* 0x00000018ff297819 */ /* 0x000fe2000001149b */
[C---:B------:R-:W-:Y:S01]  /*6ff0*/  IMAD R12, R106.reuse, R12, RZ ;  /* 0x0000000c6a0c7224 */ /* 0x040fe200078e02ff */
[----:B------:R-:W-:Y:S01]  /*7000*/  I2IP.S8.S32.SAT R40, R5, R4, R42 ;  /* 0x0000000405287239 */ /* 0x000fe2000000142a */
[----:B------:R-:W-:Y:S01]  /*7010*/  IMAD R10, R43, R110, R10 ;  /* 0x0000006e2b0a7224 */ /* 0x000fe200078e020a */
[----:B------:R-:W-:Y:S01]  /*7020*/  SHF.R.S32.HI R4, RZ, 0x18, R153 ;  /* 0x00000018ff047819 */ /* 0x000fe20000011499 */
[----:B------:R-:W-:Y:S01]  /*7030*/  IMAD R13, R106, R13, RZ ;  /* 0x0000000d6a0d7224 */ /* 0x000fe200078e02ff */
[----:B------:R-:W-:Y:S01]  /*7040*/  I2IP.S8.S32.SAT R222, R83, R82, RZ ;  /* 0x0000005253de7239 */ /* 0x000fe200000014ff */
[----:B------:R-:W-:Y:S01]  /*7050*/  IMAD R11, R132, R110, R11 ;  /* 0x0000006e840b7224 */ /* 0x000fe200078e020b */
[----:B------:R-:W-:Y:S01]  /*7060*/  I2IP.S8.S32.SAT R223, R87, R86, RZ ;  /* 0x0000005657df7239 */ /* 0x000fe200000014ff */
[C---:B------:R-:W-:Y:S01]  /*7070*/  IMAD R14, R106.reuse, R14, RZ ;  /* 0x0000000e6a0e7224 */ /* 0x040fe200078e02ff */
[----:B------:R-:W-:Y:S01]  /*7080*/  I2IP.S8.S32.SAT R220, R69, R68, R220 ;  /* 0x0000004445dc7239 */ /* 0x000fe200000014dc */
[----:B------:R-:W-:Y:S01]  /*7090*/  IMAD R12, R7, R110, R12 ;  /* 0x0000006e070c7224 */ /* 0x000fe200078e020c */
[----:B------:R-:W-:Y:S01]  /*70a0*/  SHF.R.S32.HI R7, RZ, 0x18, R152 ;  /* 0x00000018ff077819 */ /* 0x000fe20000011498 */
[----:B------:R-:W-:Y:S01]  /*70b0*/  IMAD R15, R106, R15, RZ ;  /* 0x0000000f6a0f7224 */ /* 0x000fe200078e02ff */
[----:B------:R-:W-:Y:S01]  /*70c0*/  I2IP.S8.S32.SAT R221, R73, R72, R221 ;  /* 0x0000004849dd7239 */ /* 0x000fe200000014dd */
[----:B------:R-:W-:Y:S01]  /*70d0*/  IMAD R13, R6, R110, R13 ;  /* 0x0000006e060d7224 */ /* 0x000fe200078e020d */
[----:B------:R-:W-:Y:S01]  /*70e0*/  I2IP.S8.S32.SAT R222, R77, R76, R222 ;  /* 0x0000004c4dde7239 */ /* 0x000fe200000014de */
[C---:B------:R-:W-:Y:S01]  /*70f0*/  IMAD R16, R106.reuse, R16, RZ ;  /* 0x000000106a107224 */ /* 0x040fe200078e02ff */
[----:B------:R-:W-:Y:S01]  /*7100*/  I2IP.S8.S32.SAT R223, R81, R80, R223 ;  /* 0x0000005051df7239 */ /* 0x000fe200000014df */
[----:B------:R-:W-:Y:S01]  /*7110*/  IMAD R14, R41, R110, R14 ;  /* 0x0000006e290e7224 */ /* 0x000fe200078e020e */
[----:B------:R-:W-:Y:S01]  /*7120*/  I2IP.S8.S32.SAT R10, R11, R10, RZ ;  /* 0x0000000a0b0a7239 */ /* 0x000fe200000014ff */
[----:B------:R-:W-:Y:S01]  /*7130*/  IMAD.MOV.U32 R5, RZ, RZ, R154 ;  /* 0x000000ffff057224 */ /* 0x000fe200078e009a */
[----:B------:R-:W-:Y:S01]  /*7140*/  I2IP.S8.S32.SAT R46, R47, R46, RZ ;  /* 0x0000002e2f2e7239 */ /* 0x000fe200000014ff */
[C---:B------:R-:W-:Y:S01]  /*7150*/  IMAD R17, R106.reuse, R17, RZ ;  /* 0x000000116a117224 */ /* 0x040fe200078e02ff */
[----:B------:R-:W-:Y:S01]  /*7160*/  I2IP.S8.S32.SAT R50, R51, R50, RZ ;  /* 0x0000003233327239 */ /* 0x000fe200000014ff */
[----:B------:R-:W-:Y:S01]  /*7170*/  IMAD R15, R133, R110, R15 ;  /* 0x0000006e850f7224 */ /* 0x000fe200078e020f */
[----:B------:R-:W-:Y:S01]  /*7180*/  I2IP.S8.S32.SAT R54, R55, R54, RZ ;  /* 0x0000003637367239 */ /* 0x000fe200000014ff */
[C---:B------:R-:W-:Y:S01]  /*7190*/  IMAD R18, R106.reuse, R18, RZ ;  /* 0x000000126a127224 */ /* 0x040fe200078e02ff */
[----:B------:R-:W-:Y:S01]  /*71a0*/  I2IP.S8.S32.SAT R41, R9, R8, R10 ;  /* 0x0000000809297239 */ /* 0x000fe2000000140a */
[----:B------:R-:W-:Y:S01]  /*71b0*/  IMAD R16, R5, R110, R16 ;  /* 0x0000006e05107224 */ /* 0x000fe200078e0210 */
[----:B------:R-:W-:Y:S01]  /*71c0*/  MOV R5, R151 ;  /* 0x0000009700057202 */ /* 0x000fe20000000f00 */
[----:B------:R-:W-:Y:S01]  /*71d0*/  IMAD R19, R106, R19, RZ ;  /* 0x000000136a137224 */ /* 0x000fe200078e02ff */
[----:B------:R-:W-:Y:S01]  /*71e0*/  I2IP.S8.S32.SAT R129, R45, R44, R46 ;  /* 0x0000002c2d817239 */ /* 0x000fe2000000142e */
[----:B------:R-:W-:Y:S01]  /*71f0*/  IMAD R17, R4, R110, R17 ;  /* 0x0000006e04117224 */ /* 0x000fe200078e0211 */
[----:B------:R-:W-:Y:S01]  /*7200*/  SHF.R.S32.HI R4, RZ, 0x18, R150 ;  /* 0x00000018ff047819 */ /* 0x000fe20000011496 */
[C---:B------:R-:W-:Y:S01]  /*7210*/  IMAD R20, R106.reuse, R20, RZ ;  /* 0x000000146a147224 */ /* 0x040fe200078e02ff */
[----:B------:R-:W-:Y:S01]  /*7220*/  I2IP.S8.S32.SAT R130, R49, R48, R50 ;  /* 0x0000003031827239 */ /* 0x000fe20000001432 */
[----:B------:R-:W-:Y:S01]  /*7230*/  IMAD R18, R7, R110, R18 ;  /* 0x0000006e07127224 */ /* 0x000fe200078e0212 */
[----:B------:R-:W-:Y:S01]  /*7240*/  SHF.R.S32.HI R7, RZ, 0x18, R149 ;  /* 0x00000018ff077819 */ /* 0x000fe20000011495 */
[----:B------:R-:W-:Y:S01]  /*7250*/  IMAD R21, R106, R21, RZ ;  /* 0x000000156a157224 */ /* 0x000fe200078e02ff */
[----:B------:R-:W-:Y:S01]  /*7260*/  I2IP.S8.S32.SAT R131, R53, R52, R54 ;  /* 0x0000003435837239 */ /* 0x000fe20000001436 */
[----:B------:R-:W-:Y:S01]  /*7270*/  IMAD R19, R134, R110, R19 ;  /* 0x0000006e86137224 */ /* 0x000fe200078e0213 */
[----:B------:R1:W-:Y:S01]  /*7280*/  STS.128 [R236+UR43+0x3200], R224 ;  /* 0x003200e0ec007988 */ /* 0x0003e20008000c2b */
[----:B------:R-:W-:Y:S01]  /*7290*/  SHF.R.S32.HI R9, RZ, 0x18, R140 ;  /* 0x00000018ff097819 */ /* 0x000fe2000001148c */
[C---:B------:R-:W-:Y:S01]  /*72a0*/  IMAD R22, R106.reuse, R22, RZ ;  /* 0x000000166a167224 */ /* 0x040fe200078e02ff */
[----:B------:R-:W-:Y:S01]  /*72b0*/  I2IP.S8.S32.SAT R14, R15, R14, RZ ;  /* 0x0000000e0f0e7239 */ /* 0x000fe200000014ff */
[----:B------:R-:W-:Y:S01]  /*72c0*/  IMAD R20, R5, R110, R20 ;  /* 0x0000006e05147224 */ /* 0x000fe200078e0214 */
[----:B------:R-:W-:Y:S01]  /*72d0*/  MOV R5, R148 ;  /* 0x0000009400057202 */ /* 0x000fe20000000f00 */
[----:B------:R-:W-:Y:S01]  /*72e0*/  IMAD R23, R106, R23, RZ ;  /* 0x000000176a177224 */ /* 0x000fe200078e02ff */
[----:B------:R-:W-:Y:S01]  /*72f0*/  I2IP.S8.S32.SAT R18, R19, R18, RZ ;  /* 0x0000001213127239 */ /* 0x000fe200000014ff */
[----:B------:R-:W-:Y:S01]  /*7300*/  IMAD R21, R4, R110, R21 ;  /* 0x0000006e04157224 */ /* 0x000fe200078e0215 */
[----:B------:R3:W-:Y:S01]  /*7310*/  STS.128 [R235+0x3200], R220 ;  /* 0x003200dceb007388 */ /* 0x0007e20000000c00 */
[----:B------:R-:W-:Y:S01]  /*7320*/  SHF.R.S32.HI R4, RZ, 0x18, R147 ;  /* 0x00000018ff047819 */ /* 0x000fe20000011493 */
[C---:B------:R-:W-:Y:S01]  /*7330*/  IMAD R24, R106.reuse, R24, RZ ;  /* 0x000000186a187224 */ /* 0x040fe200078e02ff */
[----:B------:R-:W-:Y:S01]  /*7340*/  I2IP.S8.S32.SAT R42, R13, R12, R14 ;  /* 0x0000000c0d2a7239 */ /* 0x000fe2000000140e */
[----:B------:R-:W-:Y:S01]  /*7350*/  IMAD R22, R7, R110, R22 ;  /* 0x0000006e07167224 */ /* 0x000fe200078e0216 */
[----:B------:R-:W-:Y:S01]  /*7360*/  SHF.R.S32.HI R7, RZ, 0x18, R146 ;  /* 0x00000018ff077819 */ /* 0x000fe20000011492 */
[C---:B------:R-:W-:Y:S01]  /*7370*/  IMAD R25, R106.reuse, R25, RZ ;  /* 0x000000196a197224 */ /* 0x040fe200078e02ff */
[----:B------:R-:W-:Y:S01]  /*7380*/  I2IP.S8.S32.SAT R43, R17, R16, R18 ;  /* 0x00000010112b7239 */ /* 0x000fe20000001412 */
[-C--:B------:R-:W-:Y:S01]  /*7390*/  IMAD R23, R135, R110.reuse, R23 ;  /* 0x0000006e87177224 */ /* 0x080fe200078e0217 */
[----:B------:R-:W-:Y:S01]  /*73a0*/  BSSY.RECONVERGENT B0, `(.L_x_97) ;  /* 0x0000050000007945 */ /* 0x000fe20003800200 */
[----:B------:R-:W-:Y:S01]  /*73b0*/  IMAD R24, R5, R110, R24 ;  /* 0x0000006e05187224 */ /* 0x000fe200078e0218 */
[----:B------:R-:W-:Y:S01]  /*73c0*/  MOV R5, R145 ;  /* 0x0000009100057202 */ /* 0x000fe20000000f00 */
[----:B------:R-:W-:Y:S01]  /*73d0*/  IMAD R26, R106, R26, RZ ;  /* 0x0000001a6a1a7224 */ /* 0x000fe200078e02ff */
[----:B------:R-:W-:Y:S01]  /*73e0*/  I2IP.S8.S32.SAT R22, R23, R22, RZ ;  /* 0x0000001617167239 */ /* 0x000fe200000014ff */
[----:B------:R-:W-:Y:S01]  /*73f0*/  IMAD R25, R4, R110, R25 ;  /* 0x0000006e04197224 */ /* 0x000fe200078e0219 */
[----:B------:R-:W-:Y:S01]  /*7400*/  SHF.R.S32.HI R4, RZ, 0x18, R144 ;  /* 0x00000018ff047819 */ /* 0x000fe20000011490 */
[C---:B------:R-:W-:Y:S01]  /*7410*/  IMAD R27, R106.reuse, R27, RZ ;  /* 0x0000001b6a1b7224 */ /* 0x040fe200078e02ff */
[----:B------:R-:W-:Y:S01]  /*7420*/  I2IP.S8.S32.SAT R20, R21, R20, R22 ;  /* 0x0000001415147239 */ /* 0x000fe20000001416 */
[----:B------:R-:W-:Y:S01]  /*7430*/  IMAD R28, R106, R28, RZ ;  /* 0x0000001c6a1c7224 */ /* 0x000fe200078e02ff */
[----:B------:R-:W-:Y:S01]  /*7440*/  IADD3 R109, PT, PT, R109, 0x1, RZ ;  /* 0x000000016d6d7810 */ /* 0x000fe20007ffe0ff */
[----:B------:R-:W-:Y:S01]  /*7450*/  IMAD R26, R7, R110, R26 ;  /* 0x0000006e071a7224 */ /* 0x000fe200078e021a */
[----:B------:R-:W-:Y:S01]  /*7460*/  MOV R7, R142 ;  /* 0x0000008e00077202 */ /* 0x000fe20000000f00 */
[----:B------:R-:W-:Y:S01]  /*7470*/  IMAD R27, R136, R110, R27 ;  /* 0x0000006e881b7224 */ /* 0x000fe200078e021b */
[----:B-1----:R-:W-:Y:S01]  /*7480*/  I2IP.S8.S32.SAT R224, R89, R88, RZ ;  /* 0x0000005859e07239 */ /* 0x002fe200000014ff */
[----:B------:R-:W-:Y:S01]  /*7490*/  IMAD R28, R5, R110, R28 ;  /* 0x0000006e051c7224 */ /* 0x000fe200078e021c */
[----:B------:R-:W-:Y:S01]  /*74a0*/  I2IP.S8.S32.SAT R225, R93, R92, RZ ;  /* 0x0000005c5de17239 */ /* 0x000fe200000014ff */
[C---:B------:R-:W-:Y:S01]  /*74b0*/  IMAD R29, R106.reuse, R29, RZ ;  /* 0x0000001d6a1d7224 */ /* 0x040fe200078e02ff */
[----:B------:R-:W-:Y:S01]  /*74c0*/  I2IP.S8.S32.SAT R226, R97, R96, RZ ;  /* 0x0000006061e27239 */ /* 0x000fe200000014ff */
[----:B------:R-:W-:Y:S01]  /*74d0*/  IMAD R30, R106, R30, RZ ;  /* 0x0000001e6a1e7224 */ /* 0x000fe200078e02ff */
[----:B------:R-:W-:Y:S01]  /*74e0*/  I2IP.S8.S32.SAT R227, R39, R38, RZ ;  /* 0x0000002627e37239 */ /* 0x000fe200000014ff */
[----:B------:R-:W-:Y:S01]  /*74f0*/  IMAD R29, R4, R110, R29 ;  /* 0x0000006e041d7224 */ /* 0x000fe200078e021d */
[----:B------:R-:W-:Y:S01]  /*7500*/  I2IP.S8.S32.SAT R224, R85, R84, R224 ;  /* 0x0000005455e07239 */ /* 0x000fe200000014e0 */
[C---:B------:R-:W-:Y:S01]  /*7510*/  IMAD R31, R106.reuse, R31, RZ ;  /* 0x0000001f6a1f7224 */ /* 0x040fe200078e02ff */
[----:B------:R-:W-:Y:S01]  /*7520*/  I2IP.S8.S32.SAT R225, R91, R90, R225 ;  /* 0x0000005a5be17239 */ /* 0x000fe200000014e1 */
[C---:B------:R-:W-:Y:S01]  /*7530*/  IMAD R32, R106.reuse, R32, RZ ;  /* 0x000000206a207224 */ /* 0x040fe200078e02ff */
[----:B------:R-:W-:Y:S01]  /*7540*/  I2IP.S8.S32.SAT R226, R95, R94, R226 ;  /* 0x0000005e5fe27239 */ /* 0x000fe200000014e2 */
[C---:B------:R-:W-:Y:S01]  /*7550*/  IMAD R33, R106.reuse, R33, RZ ;  /* 0x000000216a217224 */ /* 0x040fe200078e02ff */
[----:B------:R-:W-:Y:S01]  /*7560*/  I2IP.S8.S32.SAT R227, R37, R36, R227 ;  /* 0x0000002425e37239 */ /* 0x000fe200000014e3 */
[C---:B------:R-:W-:Y:S01]  /*7570*/  IMAD R34, R106.reuse, R34, RZ ;  /* 0x000000226a227224 */ /* 0x040fe200078e02ff */
[----:B------:R-:W-:Y:S01]  /*7580*/  SHF.R.S32.HI R5, RZ, 0x18, R143 ;  /* 0x00000018ff057819 */ /* 0x000fe2000001148f */
[----:B------:R-:W-:Y:S01]  /*7590*/  IMAD R35, R106, R35, RZ ;  /* 0x000000236a237224 */ /* 0x000fe200078e02ff */
[----:B------:R-:W-:Y:S01]  /*75a0*/  SHF.R.S32.HI R4, RZ, 0x18, R141 ;  /* 0x00000018ff047819 */ /* 0x000fe2000001148d */
[----:B------:R3:W-:Y:S02]  /*75b0*/  STS.128 [R236+UR43+0x4200], R224 ;  /* 0x004200e0ec007988 */ /* 0x0007e40008000c2b */
[-C--:B------:R-:W-:Y:S02]  /*75c0*/  IMAD R30, R5, R110.reuse, R30 ;  /* 0x0000006e051e7224 */ /* 0x080fe400078e021e */
[-C--:B------:R-:W-:Y:S02]  /*75d0*/  IMAD R31, R137, R110.reuse, R31 ;  /* 0x0000006e891f7224 */ /* 0x080fe400078e021f */
[-C--:B------:R-:W-:Y:S02]  /*75e0*/  IMAD R32, R7, R110.reuse, R32 ;  /* 0x0000006e07207224 */ /* 0x080fe400078e0220 */
[----:B------:R3:W-:Y:S01]  /*75f0*/  STS.128 [R235+0x4200], R128 ;  /* 0x00420080eb007388 */ /* 0x0007e20000000c00 */
[----:B------:R-:W-:Y:S01]  /*7600*/  IMAD R33, R4, R110, R33 ;  /* 0x0000006e04217224 */ /* 0x000fe200078e0221 */
[----:B------:R-:W-:Y:S01]  /*7610*/  I2IP.S8.S32.SAT R4, R27, R26, RZ ;  /* 0x0000001a1b047239 */ /* 0x000fe200000014ff */
[----:B------:R-:W-:Y:S01]  /*7620*/  IMAD R34, R9, R110, R34 ;  /* 0x0000006e09227224 */ /* 0x000fe200078e0222 */
[----:B------:R-:W-:Y:S01]  /*7630*/  I2IP.S8.S32.SAT R5, R31, R30, RZ ;  /* 0x0000001e1f057239 */ /* 0x000fe200000014ff */
[----:B------:R-:W-:Y:S01]  /*7640*/  IMAD R35, R138, R110, R35 ;  /* 0x0000006e8a237224 */ /* 0x000fe200078e0223 */
[----:B------:R-:W-:Y:S02]  /*7650*/  I2IP.S8.S32.SAT R21, R25, R24, R4 ;  /* 0x0000001819157239 */ /* 0x000fe40000001404 */
[----:B------:R3:W-:Y:S01]  /*7660*/  STS.128 [R236+UR43+0x5200], R40 ;  /* 0x00520028ec007988 */ /* 0x0007e20008000c2b */
[----:B------:R-:W-:Y:S02]  /*7670*/  I2IP.S8.S32.SAT R22, R29, R28, R5 ;  /* 0x0000001c1d167239 */ /* 0x000fe40000001405 */
[----:B------:R-:W-:Y:S04]  /*7680*/  I2IP.S8.S32.SAT R6, R35, R34, RZ ;  /* 0x0000002223067239 */ /* 0x000fe800000014ff */
[----:B------:R-:W-:Y:S05]  /*7690*/  I2IP.S8.S32.SAT R23, R33, R32, R6 ;  /* 0x0000002021177239 */ /* 0x000fea0000001406 */
[----:B------:R3:W-:Y:S01]  /*76a0*/  STS.128 [R235+0x5200], R20 ;  /* 0x00520014eb007388 */ /* 0x0007e20000000c00 */
[----:B------:R-:W-:Y:S01]  /*76b0*/  @!PT LDS RZ, [RZ] ;  /* 0x00000000fffff984 */ /* 0x000fe20000000800 */
[----:B------:R-:W-:Y:S01]  /*76c0*/  @!PT LDS RZ, [RZ] ;  /* 0x00000000fffff984 */ /* 0x000fe20000000800 */
[----:B------:R-:W-:Y:S01]  /*76d0*/  @!PT LDS RZ, [RZ] ;  /* 0x00000000fffff984 */ /* 0x000fe20000000800 */
[----:B------:R-:W-:Y:S01]  /*76e0*/  @!PT LDS RZ, [RZ] ;  /* 0x00000000fffff984 */ /* 0x000fe20000000800 */
[----:B------:R1:W-:Y:S07]  /*76f0*/  MEMBAR.ALL.CTA ;  /* 0x0000000000007992 */ /* 0x0003ee0000008000 */
[----:B-1----:R-:W1:Y:S02]  /*7700*/  FENCE.VIEW.ASYNC.S ;  /* 0x00000000000073c6 */ /* 0x002e640000000000 */
[----:B-1----:R-:W-:Y:S06]  /*7710*/  BAR.SYNC.DEFER_BLOCKING 0x1, 0x80 ;  /* 0x0042000000007b1d */ /* 0x002fec0000010000 */
[----:B------:R-:W-:Y:S05]  /*7720*/  @P0 BRA `(.L_x_98) ;  /* 0x00000000005c0947 */ /* 0x000fea0003800000 */
[----:B------:R-:W-:Y:S01]  /*7730*/  UIADD3 UR4, UPT, UPT, UR43, 0x3200, URZ ;  /* 0x000032002b047890 */ /* 0x000fe2000fffe0ff */
[----:B------:R-:W-:Y:S01]  /*7740*/  R2UR UR13, R219 ;  /* 0x00000000db0d72ca */ /* 0x000fe200000e0000 */
[----:B------:R-:W-:Y:S01]  /*7750*/  UIADD3 UR16, UP0, UPT, UR46, 0x680, URZ ;  /* 0x000006802e107890 */ /* 0x000fe2000ff1e0ff */
[----:B------:R-:W-:Y:S01]  /*7760*/  R2UR UR14, R229 ;  /* 0x00000000e50e72ca */ /* 0x000fe200000e0000 */
[----:B------:R-:W-:Y:S01]  /*7770*/  UMOV UR15, UR36 ;  /* 0x00000024000f7c82 */ /* 0x000fe20008000000 */
[----:B------:R-:W-:Y:S01]  /*7780*/  UIADD3 UR8, UPT, UPT, UR43, 0x4200, URZ ;  /* 0x000042002b087890 */ /* 0x000fe2000fffe0ff */
[----:B------:R-:W-:Y:S01]  /*7790*/  IMAD.U32 R242, RZ, RZ, UR4 ;  /* 0x00000004fff27e24 */ /* 0x000fe2000f8e00ff */
[----:B------:R-:W-:Y:S01]  /*77a0*/  UIADD3.X UR17, UPT, UPT, URZ, UR47, URZ, UP0, !UPT ;  /* 0x0000002fff117290 */ /* 0x000fe200087fe4ff */
[----:B------:R-:W-:Y:S01]  /*77b0*/  UMOV UR11, UR36 ;  /* 0x00000024000b7c82 */ /* 0x000fe20008000000 */
[----:B------:R-:W-:Y:S02]  /*77c0*/  UIADD3 UR4, UPT, UPT, UR43, 0x5200, URZ ;  /* 0x000052002b047890 */ /* 0x000fe4000fffe0ff */
[----:B------:R-:W-:Y:S01]  /*77d0*/  R2UR UR12, R242 ;  /* 0x00000000f20c72ca */ /* 0x000fe200000e0000 */
[----:B------:R-:W-:Y:S02]  /*77e0*/  UMOV UR7, UR36 ;  /* 0x0000002400077c82 */ /* 0x000fe40008000000 */
[----:B------:R-:W-:Y:S02]  /*77f0*/  UIMAD UR13, UR13, 0x60, URZ ;  /* 0x000000600d0d78a4 */ /* 0x000fe4000f8e02ff */
[----:B------:R-:W-:Y:S02]  /*7800*/  USHF.L.U32 UR14, UR14, 0x7, URZ ;  /* 0x000000070e0e7899 */ /* 0x000fe400080006ff */
[----:B------:R-:W-:Y:S02]  /*7810*/  UIADD3 UR9, UPT, UPT, UR13, 0x20, URZ ;  /* 0x000000200d097890 */ /* 0x000fe4000fffe0ff */
[----:B------:R-:W-:Y:S03]  /*7820*/  UIADD3 UR5, UPT, UPT, UR13, 0x40, URZ ;  /* 0x000000400d057890 */ /* 0x000fe6000fffe0ff */
[----:B------:R-:W-:Y:S01]  /*7830*/  UMOV UR10, UR14 ;  /* 0x0000000e000a7c82 */ /* 0x000fe20008000000 */
[----:B------:R-:W-:Y:S01]  /*7840*/  UMOV UR6, UR14 ;  /* 0x0000000e00067c82 */ /* 0x000fe20008000000 */
[----:B------:R1:W-:Y:S02]  /*7850*/  UTMASTG.3D [UR12], [UR16] ;  /* 0x0000000c100073b5 */ /* 0x0003e40008010000 */
[----:B------:R1:W-:Y:S02]  /*7860*/  UTMASTG.3D [UR8], [UR16] ;  /* 0x00000008100073b5 */ /* 0x0003e40008010000 */
[----:B------:R1:W-:Y:S01]  /*7870*/  UTMASTG.3D [UR4], [UR16] ;  /* 0x00000004100073b5 */ /* 0x0003e20008010000 */
[----:B------:R0:W-:Y:S01]  /*7880*/  UTMACMDFLUSH ;  /* 0x00000000000079b7 */ /* 0x0001e20000000000 */
[----:B-1----:R-:W-:Y:S04]  /*7890*/  DEPBAR.LE SB0, 0x0 ;  /* 0x000080000000791a */ /* 0x002fe80000000000 */
.L_x_98:
[----:B------:R-:W-:Y:S05]  /*78a0*/  BSYNC.RECONVERGENT B0 ;  /* 0x0000000000007941 */ /* 0x000fea0003800200 */
.L_x_97:
[----:B------:R-:W-:Y:S01]  /*78b0*/  BAR.SYNC.DEFER_BLOCKING 0x1, 0x80 ;  /* 0x0042000000007b1d */ /* 0x000fe20000010000 */
[----:B------:R-:W-:Y:S01]  /*78c0*/  ISETP.NE.AND P2, PT, R243, RZ, PT ;  /* 0x000000fff300720c */ /* 0x000fe20003f45270 */
[----:B------:R-:W-:Y:S01]  /*78d0*/  IMAD.IADD R219, R105, 0x1, R218 ;  /* 0x0000000169db7824 */ /* 0x000fe200078e02da */
[----:B------:R-:W-:Y:S01]  /*78e0*/  ISETP.NE.AND P0, PT, R244, 0x2, PT ;  /* 0x00000002f400780c */ /* 0x000fe20003f05270 */
[----:B------:R-:W-:Y:S01]  /*78f0*/  IMAD.IADD R229, R107, 0x1, R228 ;  /* 0x000000016be57824 */ /* 0x000fe200078e02e4 */
[----:B------:R-:W-:Y:S02]  /*7900*/  ISETP.NE.AND P1, PT, R109, 0x4, PT ;  /* 0x000000046d00780c */ /* 0x000fe40003f25270 */
[----:B------:R-:W-:Y:S02]  /*7910*/  SEL R3, RZ, 0x1, P0 ;  /* 0x00000001ff037807 */ /* 0x000fe40000000000 */
[----:B------:R-:W-:Y:S02]  /*7920*/  SEL R0, RZ, 0x1, P1 ;  /* 0x00000001ff007807 */ /* 0x000fe40000800000 */
[----:B------:R-:W-:Y:S02]  /*7930*/  LOP3.LUT R240, R240, R3, RZ, 0x3c, !PT ;  /* 0x00000003f0f07212 */ /* 0x000fe400078e3cff */
[----:B------:R-:W-:Y:S02]  /*7940*/  LOP3.LUT R241, R241, R0, RZ, 0x3c, !PT ;  /* 0x00000000f1f17212 */ /* 0x000fe400078e3cff */
[----:B------:R-:W-:Y:S02]  /*7950*/  @P2 R2UR UR36, R238 ;  /* 0x00000000ee2422ca */ /* 0x000fe400000e0000 */
[----:B------:R-:W-:Y:S02]  /*7960*/  SEL R244, R244, RZ, P0 ;  /* 0x000000fff4f47207 */ /* 0x000fe40000000000 */
[----:B------:R-:W-:Y:S01]  /*7970*/  SEL R109, R109, RZ, P1 ;  /* 0x000000ff6d6d7207 */ /* 0x000fe20000800000 */
[----:B------:R-:W-:Y:S10]  /*7980*/  @P2 BRA `(.L_x_99) ;  /* 0xffffffd000042947 */ /* 0x000ff4000383ffff */
[----:B------:R-:W-:Y:S05]  /*7990*/  EXIT ;  /* 0x000000000000794d */ /* 0x000fea0003800000 */
.L_x_19:
[----:B--2---:R2:W1:Y:S02]  /*79a0*/  SYNCS.PHASECHK.TRANS64.TRYWAIT P0, [R3+URZ+0x100], R2 ;  /* 0x00010002030075a7 */ /* 0x00446400080011ff */
[----:B-1----:R-:W-:Y:S05]  /*79b0*/  @!P0 NANOSLEEP.SYNCS 0x989680 ;  /* 0x009896800000895d */ /* 0x002fea0003900000 */
[----:B------:R-:W1:Y:S02]  /*79c0*/  @!P0 SYNCS.PHASECHK.TRANS64 P0, [R3+URZ+0x100], R2 ;  /* 0x00010002030085a7 */ /* 0x000e6400080010ff */
[----:B-1----:R-:W-:Y:S05]  /*79d0*/  @!P0 BRA `(.L_x_19) ;  /* 0xfffffffc00f08947 */ /* 0x002fea000383ffff */
[----:B------:R-:W-:Y:S05]  /*79e0*/  BRA `(.L_x_100) ;  /* 0xffffff9c00007947 */ /* 0x000fea000383ffff */
.L_x_22:
[----:B-1----:R-:W-:Y:S07]  /*79f0*/  MOV R2, UR33 ;  /* 0x0000002100027c02 */ /* 0x002fee0008000f00 */
.L_x_101:
[----:B-1----:R1:W2:Y:S02]  /*7a00*/  SYNCS.PHASECHK.TRANS64.TRYWAIT P0, [R2+URZ+0x38], R5 ;  /* 0x00003805020075a7 */ /* 0x0022a400080011ff */
[----:B--2---:R-:W-:Y:S05]  /*7a10*/  @!P0 NANOSLEEP.SYNCS 0x989680 ;  /* 0x009896800000895d */ /* 0x004fea0003900000 */
[----:B------:R-:W2:Y:S02]  /*7a20*/  @!P0 SYNCS.PHASECHK.TRANS64 P0, [R2+URZ+0x38], R5 ;  /* 0x00003805020085a7 */ /* 0x000ea400080010ff */
[----:B--2---:R-:W-:Y:S05]  /*7a30*/  @!P0 BRA `(.L_x_101) ;  /* 0xfffffffc00f08947 */ /* 0x004fea000383ffff */
[----:B------:R-:W-:Y:S05]  /*7a40*/  BRA `(.L_x_21) ;  /* 0xffffff9c00507947 */ /* 0x000fea000383ffff */
.L_x_28:
[----:B-1----:R-:W-:Y:S07]  /*7a50*/  MOV R2, UR17 ;  /* 0x0000001100027c02 */ /* 0x002fee0008000f00 */
.L_x_102:
[----:B-1----:R1:W2:Y:S02]  /*7a60*/  SYNCS.PHASECHK.TRANS64.TRYWAIT P0, [R2+URZ+0x38], R5 ;  /* 0x00003805020075a7 */ /* 0x0022a400080011ff */
[----:B--2---:R-:W-:Y:S05]  /*7a70*/  @!P0 NANOSLEEP.SYNCS 0x989680 ;  /* 0x009896800000895d */ /* 0x004fea0003900000 */
[----:B------:R-:W2:Y:S02]  /*7a80*/  @!P0 SYNCS.PHASECHK.TRANS64 P0, [R2+URZ+0x38], R5 ;  /* 0x00003805020085a7 */ /* 0x000ea400080010ff */
[----:B--2---:R-:W-:Y:S05]  /*7a90*/  @!P0 BRA `(.L_x_102) ;  /* 0xfffffffc00f08947 */ /* 0x004fea000383ffff */
[----:B------:R-:W-:Y:S05]  /*7aa0*/  BRA `(.L_x_27) ;  /* 0xffffff9c00f87947 */ /* 0x000fea000383ffff */
.L_x_32:
[----:B-1----:R1:W2:Y:S02]  /*7ab0*/  SYNCS.PHASECHK.TRANS64.TRYWAIT P0, [R2+URZ+0x90], R3 ;  /* 0x00009003020075a7 */ /* 0x0022a400080011ff */
[----:B--2---:R-:W-:Y:S05]  /*7ac0*/  @!P0 NANOSLEEP.SYNCS 0x989680 ;  /* 0x009896800000895d */ /* 0x004fea0003900000 */
[----:B------:R-:W2:Y:S02]  /*7ad0*/  @!P0 SYNCS.PHASECHK.TRANS64 P0, [R2+URZ+0x90], R3 ;  /* 0x00009003020085a7 */ /* 0x000ea400080010ff */
[----:B--2---:R-:W-:Y:S05]  /*7ae0*/  @!P0 BRA `(.L_x_32) ;  /* 0xfffffffc00f08947 */ /* 0x004fea000383ffff */
[----:B------:R-:W-:Y:S05]  /*7af0*/  BRA `(.L_x_103) ;  /* 0xffffffa000887947 */ /* 0x000fea000383ffff */
.L_x_36:
[----:B----4-:R-:W-:-:S07]  /*7b00*/  MOV R0, UR5 ;  /* 0x0000000500007c02 */ /* 0x010fce0008000f00 */
.L_x_104:
[----:B-1----:R1:W2:Y:S02]  /*7b10*/  SYNCS.PHASECHK.TRANS64.TRYWAIT P0, [R0+URZ], R3 ;  /* 0x00000003000075a7 */ /* 0x0022a400080011ff */
[----:B--2---:R-:W-:Y:S05]  /*7b20*/  @!P0 NANOSLEEP.SYNCS 0x989680 ;  /* 0x009896800000895d */ /* 0x004fea0003900000 */
[----:B------:R-:W2:Y:S02]  /*7b30*/  @!P0 SYNCS.PHASECHK.TRANS64 P0, [R0+URZ], R3 ;  /* 0x00000003000085a7 */ /* 0x000ea400080010ff */
[----:B--2---:R-:W-:Y:S05]  /*7b40*/  @!P0 BRA `(.L_x_104) ;  /* 0xfffffffc00f08947 */ /* 0x004fea000383ffff */
[----:B------:R-:W-:Y:S05]  /*7b50*/  BRA `(.L_x_105) ;  /* 0xffffffa400f87947 */ /* 0x000fea000383ffff */
.L_x_37:
[----:B----4-:R-:W-:-:S07]  /*7b60*/  MOV R0, UR5 ;  /* 0x0000000500007c02 */ /* 0x010fce0008000f00 */
.L_x_106:
[----:B-1----:R1:W2:Y:S02]  /*7b70*/  SYNCS.PHASECHK.TRANS64.TRYWAIT P0, [R0+URZ], R3 ;  /* 0x00000003000075a7 */ /* 0x0022a400080011ff */
[----:B--2---:R-:W-:Y:S05]  /*7b80*/  @!P0 NANOSLEEP.SYNCS 0x989680 ;  /* 0x009896800000895d */ /* 0x004fea0003900000 */
[----:B------:R-:W2:Y:S02]  /*7b90*/  @!P0 SYNCS.PHASECHK.TRANS64 P0, [R0+URZ], R3 ;  /* 0x00000003000085a7 */ /* 0x000ea400080010ff */
[----:B--2---:R-:W-:Y:S05]  /*7ba0*/  @!P0 BRA `(.L_x_106) ;  /* 0xfffffffc00f08947 */ /* 0x004fea000383ffff */
[----:B------:R-:W-:Y:S05]  /*7bb0*/  BRA `(.L_x_107) ;  /* 0xffffffa800047947 */ /* 0x000fea000383ffff */
.L_x_38:
[----:B----4-:R-:W-:-:S07]  /*7bc0*/  MOV R0, UR5 ;  /* 0x0000000500007c02 */ /* 0x010fce0008000f00 */
.L_x_108:
[----:B-1----:R1:W2:Y:S02]  /*7bd0*/  SYNCS.PHASECHK.TRANS64.TRYWAIT P0, [R0+URZ], R3 ;  /* 0x00000003000075a7 */ /* 0x0022a400080011ff */
[----:B--2---:R-:W-:Y:S05]  /*7be0*/  @!P0 NANOSLEEP.SYNCS 0x989680 ;  /* 0x009896800000895d */ /* 0x004fea0003900000 */
[----:B------:R-:W2:Y:S02]  /*7bf0*/  @!P0 SYNCS.PHASECHK.TRANS64 P0, [R0+URZ], R3 ;  /* 0x00000003000085a7 */ /* 0x000ea400080010ff */
[----:B--2---:R-:W-:Y:S05]  /*7c00*/  @!P0 BRA `(.L_x_108) ;  /* 0xfffffffc00f08947 */ /* 0x004fea000383ffff */
[----:B------:R-:W-:Y:S05]  /*7c10*/  BRA `(.L_x_109) ;  /* 0xffffffa800107947 */ /* 0x000fea000383ffff */
.L_x_39:
[----:B----4-:R-:W-:-:S07]  /*7c20*/  MOV R0, UR5 ;  /* 0x0000000500007c02 */ /* 0x010fce0008000f00 */
.L_x_110:
[----:B-1----:R1:W2:Y:S02]  /*7c30*/  SYNCS.PHASECHK.TRANS64.TRYWAIT P0, [R0+URZ], R3 ;  /* 0x00000003000075a7 */ /* 0x0022a400080011ff */
[----:B--2---:R-:W-:Y:S05]  /*7c40*/  @!P0 NANOSLEEP.SYNCS 0x989680 ;  /* 0x009896800000895d */ /* 0x004fea0003900000 */
[----:B------:R-:W2:Y:S02]  /*7c50*/  @!P0 SYNCS.PHASECHK.TRANS64 P0, [R0+URZ], R3 ;  /* 0x00000003000085a7 */ /* 0x000ea400080010ff */
[----:B--2---:R-:W-:Y:S05]  /*7c60*/  @!P0 BRA `(.L_x_110) ;  /* 0xfffffffc00f08947 */ /* 0x004fea000383ffff */
[----:B------:R-:W-:Y:S05]  /*7c70*/  BRA `(.L_x_111) ;  /* 0xffffffa8001c7947 */ /* 0x000fea000383ffff */
.L_x_40:
[----:B----4-:R-:W-:-:S07]  /*7c80*/  MOV R0, UR5 ;  /* 0x0000000500007c02 */ /* 0x010fce0008000f00 */
.L_x_112:
[----:B-1----:R1:W2:Y:S02]  /*7c90*/  SYNCS.PHASECHK.TRANS64.TRYWAIT P0, [R0+URZ], R3 ;  /* 0x00000003000075a7 */ /* 0x0022a400080011ff */
[----:B--2---:R-:W-:Y:S05]  /*7ca0*/  @!P0 NANOSLEEP.SYNCS 0x989680 ;  /* 0x009896800000895d */ /* 0x004fea0003900000 */
[----:B------:R-:W2:Y:S02]  /*7cb0*/  @!P0 SYNCS.PHASECHK.TRANS64 P0, [R0+URZ], R3 ;  /* 0x00000003000085a7 */ /* 0x000ea400080010ff */
[----:B--2---:R-:W-:Y:S05]  /*7cc0*/  @!P0 BRA `(.L_x_112) ;  /* 0xfffffffc00f08947 */ /* 0x004fea000383ffff */
[----:B------:R-:W-:Y:S05]  /*7cd0*/  BRA `(.L_x_113) ;  /* 0xffffffa800287947 */ /* 0x000fea000383ffff */
.L_x_41:
[----:B----4-:R-:W-:-:S07]  /*7ce0*/  MOV R0, UR5 ;  /* 0x0000000500007c02 */ /* 0x010fce0008000f00 */
.L_x_114:
[----:B-1----:R1:W2:Y:S02]  /*7cf0*/  SYNCS.PHASECHK.TRANS64.TRYWAIT P0, [R0+URZ], R3 ;  /* 0x00000003000075a7 */ /* 0x0022a400080011ff */
[----:B--2---:R-:W-:Y:S05]  /*7d00*/  @!P0 NANOSLEEP.SYNCS 0x989680 ;  /* 0x009896800000895d */ /* 0x004fea0003900000 */
[----:B------:R-:W2:Y:S02]  /*7d10*/  @!P0 SYNCS.PHASECHK.TRANS64 P0, [R0+URZ], R3 ;  /* 0x00000003000085a7 */ /* 0x000ea400080010ff */
[----:B--2---:R-:W-:Y:S05]  /*7d20*/  @!P0 BRA `(.L_x_114) ;  /* 0xfffffffc00f08947 */ /* 0x004fea000383ffff */
[----:B------:R-:W-:Y:S05]  /*7d30*/  BRA `(.L_x_115) ;  /* 0xffffffa800347947 */ /* 0x000fea000383ffff */
.L_x_44:
[----:B-1----:R1:W2:Y:S02]  /*7d40*/  SYNCS.PHASECHK.TRANS64.TRYWAIT P0, [R0+URZ+0xf0], R5 ;  /* 0x0000f005000075a7 */ /* 0x0022a400080011ff */
[----:B--2---:R-:W-:Y:S05]  /*7d50*/  @!P0 NANOSLEEP.SYNCS 0x989680 ;  /* 0x009896800000895d */ /* 0x004fea0003900000 */
[----:B------:R-:W2:Y:S02]  /*7d60*/  @!P0 SYNCS.PHASECHK.TRANS64 P0, [R0+URZ+0xf0], R5 ;  /* 0x0000f005000085a7 */ /* 0x000ea400080010ff */
[----:B--2---:R-:W-:Y:S05]  /*7d70*/  @!P0 BRA `(.L_x_44) ;  /* 0xfffffffc00f08947 */ /* 0x004fea000383ffff */
[----:B------:R-:W-:Y:S05]  /*7d80*/  BRA `(.L_x_116) ;  /* 0xffffffa800907947 */ /* 0x000fea000383ffff */
.L_x_45:
[----:B------:R-:W-:-:S07]  /*7d90*/  MOV R0, UR5 ;  /* 0x0000000500007c02 */ /* 0x000fce0008000f00 */
.L_x_117:
[----:B-1----:R1:W2:Y:S02]  /*7da0*/  SYNCS.PHASECHK.TRANS64.TRYWAIT P0, [R0+URZ+0xa0], R5 ;  /* 0x0000a005000075a7 */ /* 0x0022a400080011ff */
[----:B--2---:R-:W-:Y:S05]  /*7db0*/  @!P0 NANOSLEEP.SYNCS 0x989680 ;  /* 0x009896800000895d */ /* 0x004fea0003900000 */
[----:B------:R-:W2:Y:S02]  /*7dc0*/  @!P0 SYNCS.PHASECHK.TRANS64 P0, [R0+URZ+0xa0], R5 ;  /* 0x0000a005000085a7 */ /* 0x000ea400080010ff */
[----:B--2---:R-:W-:Y:S05]  /*7dd0*/  @!P0 BRA `(.L_x_117) ;  /* 0xfffffffc00f08947 */ /* 0x004fea000383ffff */
[----:B------:R-:W-:Y:S05]  /*7de0*/  BRA `(.L_x_118) ;  /* 0xffffffa800a07947 */ /* 0x000fea000383ffff */
.L_x_46:
[----:B-1----:R1:W2:Y:S02]  /*7df0*/  SYNCS.PHASECHK.TRANS64.TRYWAIT P1, [R0+URZ+0x90], R5 ;  /* 0x00009005000075a7 */ /* 0x0022a400080211ff */
[----:B--2---:R-:W-:Y:S05]  /*7e00*/  @!P1 NANOSLEEP.SYNCS 0x989680 ;  /* 0x009896800000995d */ /* 0x004fea0003900000 */
[----:B------:R-:W2:Y:S02]  /*7e10*/  @!P1 SYNCS.PHASECHK.TRANS64 P1, [R0+URZ+0x90], R5 ;  /* 0x00009005000095a7 */ /* 0x000ea400080210ff */
[----:B--2---:R-:W-:Y:S05]  /*7e20*/  @!P1 BRA `(.L_x_46) ;  /* 0xfffffffc00f09947 */ /* 0x004fea000383ffff */
[----:B------:R-:W-:Y:S05]  /*7e30*/  BRA `(.L_x_119) ;  /* 0xffffffa800d07947 */ /* 0x000fea000383ffff */
.L_x_49:
[----:B------:R-:W-:-:S07]  /*7e40*/  MOV R0, UR5 ;  /* 0x0000000500007c02 */ /* 0x000fce0008000f00 */
.L_x_120:
[----:B-1----:R1:W2:Y:S02]  /*7e50*/  SYNCS.PHASECHK.TRANS64.TRYWAIT P0, [R0+URZ+0xa0], R3 ;  /* 0x0000a003000075a7 */ /* 0x0022a400080011ff */
[----:B--2---:R-:W-:Y:S05]  /*7e60*/  @!P0 NANOSLEEP.SYNCS 0x989680 ;  /* 0x009896800000895d */ /* 0x004fea0003900000 */
[----:B------:R-:W2:Y:S02]  /*7e70*/  @!P0 SYNCS.PHASECHK.TRANS64 P0, [R0+URZ+0xa0], R3 ;  /* 0x0000a003000085a7 */ /* 0x000ea400080010ff */
[----:B--2---:R-:W-:Y:S05]  /*7e80*/  @!P0 BRA `(.L_x_120) ;  /* 0xfffffffc00f08947 */ /* 0x004fea000383ffff */
[----:B------:R-:W-:Y:S05]  /*7e90*/  BRA `(.L_x_48) ;  /* 0xffffffac00247947 */ /* 0x000fea000383ffff */
.L_x_56:
[----:B-1----:R1:W2:Y:S02]  /*7ea0*/  SYNCS.PHASECHK.TRANS64.TRYWAIT P1, [R0+URZ+0x90], R5 ;  /* 0x00009005000075a7 */ /* 0x0022a400080211ff */
[----:B--2---:R-:W-:Y:S05]  /*7eb0*/  @!P1 NANOSLEEP.SYNCS 0x989680 ;  /* 0x009896800000995d */ /* 0x004fea0003900000 */
[----:B------:R-:W2:Y:S02]  /*7ec0*/  @!P1 SYNCS.PHASECHK.TRANS64 P1, [R0+URZ+0x90], R5 ;  /* 0x00009005000095a7 */ /* 0x000ea400080210ff */
[----:B--2---:R-:W-:Y:S05]  /*7ed0*/  @!P1 BRA `(.L_x_56) ;  /* 0xfffffffc00f09947 */ /* 0x004fea000383ffff */
[----:B------:R-:W-:Y:S05]  /*7ee0*/  BRA `(.L_x_121) ;  /* 0xffffffb000947947 */ /* 0x000fea000383ffff */
.L_x_57:
[----:B------:R-:W-:-:S07]  /*7ef0*/  MOV R3, UR14 ;  /* 0x0000000e00037c02 */ /* 0x000fce0008000f00 */
.L_x_122:
[----:B-1----:R1:W2:Y:S02]  /*7f00*/  SYNCS.PHASECHK.TRANS64.TRYWAIT P0, [R3+URZ+0xd0], R0 ;  /* 0x0000d000030075a7 */ /* 0x0022a400080011ff */
[----:B--2---:R-:W-:Y:S05]  /*7f10*/  @!P0 NANOSLEEP.SYNCS 0x989680 ;  /* 0x009896800000895d */ /* 0x004fea0003900000 */
[----:B------:R-:W2:Y:S02]  /*7f20*/  @!P0 SYNCS.PHASECHK.TRANS64 P0, [R3+URZ+0xd0], R0 ;  /* 0x0000d000030085a7 */ /* 0x000ea400080010ff */
[----:B--2---:R-:W-:Y:S05]  /*7f30*/  @!P0 BRA `(.L_x_122) ;  /* 0xfffffffc00f08947 */ /* 0x004fea000383ffff */
[----:B------:R-:W-:Y:S05]  /*7f40*/  BRA `(.L_x_123) ;  /* 0xffffffb000cc7947 */ /* 0x000fea000383ffff */
.L_x_60:
[----:B------:R-:W-:Y:S07]  /*7f50*/  MOV R0, UR7 ;  /* 0x0000000700007c02 */ /* 0x000fee0008000f00 */
.L_x_124:
[----:B-1----:R1:W2:Y:S02]  /*7f60*/  SYNCS.PHASECHK.TRANS64.TRYWAIT P0, [R0+URZ], R3 ;  /* 0x00000003000075a7 */ /* 0x0022a400080011ff */
[----:B--2---:R-:W-:Y:S05]  /*7f70*/  @!P0 NANOSLEEP.SYNCS 0x989680 ;  /* 0x009896800000895d */ /* 0x004fea0003900000 */
[----:B------:R-:W2:Y:S02]  /*7f80*/  @!P0 SYNCS.PHASECHK.TRANS64 P0, [R0+URZ], R3 ;  /* 0x00000003000085a7 */ /* 0x000ea400080010ff */
[----:B--2---:R-:W-:Y:S05]  /*7f90*/  @!P0 BRA `(.L_x_124) ;  /* 0xfffffffc00f08947 */ /* 0x004fea000383ffff */
[----:B------:R-:W-:Y:S05]  /*7fa0*/  BRA `(.L_x_59) ;  /* 0xffffffb000e87947 */ /* 0x000fea000383ffff */
.L_x_63:
[----:B------:R-:W-:-:S07]  /*7fb0*/  MOV R0, UR5 ;  /* 0x0000000500007c02 */ /* 0x000fce0008000f00 */
.L_x_125:
[----:B--2---:R2:W3:Y:S02]  /*7fc0*/  SYNCS.PHASECHK.TRANS64.TRYWAIT P0, [R0+URZ], R3 ;  /* 0x00000003000075a7 */ /* 0x0044e400080011ff */
[----:B---3--:R-:W-:Y:S05]  /*7fd0*/  @!P0 NANOSLEEP.SYNCS 0x989680 ;  /* 0x009896800000895d */ /* 0x008fea0003900000 */
[----:B------:R-:W3:Y:S02]  /*7fe0*/  @!P0 SYNCS.PHASECHK.TRANS64 P0, [R0+URZ], R3 ;  /* 0x00000003000085a7 */ /* 0x000ee400080010ff */
[----:B---3--:R-:W-:Y:S05]  /*7ff0*/  @!P0 BRA `(.L_x_125) ;  /* 0xfffffffc00f08947 */ /* 0x008fea000383ffff */
[----:B------:R-:W-:Y:S05]  /*8000*/  BRA `(.L_x_126) ;  /* 0xffffffb400c47947 */ /* 0x000fea000383ffff */
.L_x_64:
[----:B------:R-:W-:-:S07]  /*8010*/  MOV R0, UR5 ;  /* 0x0000000500007c02 */ /* 0x000fce0008000f00 */
.L_x_127:
[----:B--2---:R2:W3:Y:S02]  /*8020*/  SYNCS.PHASECHK.TRANS64.TRYWAIT P0, [R0+URZ], R3 ;  /* 0x00000003000075a7 */ /* 0x0044e400080011ff */
[----:B---3--:R-:W-:Y:S05]  /*8030*/  @!P0 NANOSLEEP.SYNCS 0x989680 ;  /* 0x009896800000895d */ /* 0x008fea0003900000 */
[----:B------:R-:W3:Y:S02]  /*8040*/  @!P0 SYNCS.PHASECHK.TRANS64 P0, [R0+URZ], R3 ;  /* 0x00000003000085a7 */ /* 0x000ee400080010ff */
[----:B---3--:R-:W-:Y:S05]  /*8050*/  @!P0 BRA `(.L_x_127) ;  /* 0xfffffffc00f08947 */ /* 0x008fea000383ffff */
[----:B------:R-:W-:Y:S05]  /*8060*/  BRA `(.L_x_128) ;  /* 0xffffffb400d07947 */ /* 0x000fea000383ffff */
.L_x_65:
[----:B------:R-:W-:-:S07]  /*8070*/  MOV R0, UR5 ;  /* 0x0000000500007c02 */ /* 0x000fce0008000f00 */
.L_x_129:
[----:B--2---:R2:W3:Y:S02]  /*8080*/  SYNCS.PHASECHK.TRANS64.TRYWAIT P0, [R0+URZ], R3 ;  /* 0x00000003000075a7 */ /* 0x0044e400080011ff */
[----:B---3--:R-:W-:Y:S05]  /*8090*/  @!P0 NANOSLEEP.SYNCS 0x989680 ;  /* 0x009896800000895d */ /* 0x008fea0003900000 */
[----:B------:R-:W3:Y:S02]  /*80a0*/  @!P0 SYNCS.PHASECHK.TRANS64 P0, [R0+URZ], R3 ;  /* 0x00000003000085a7 */ /* 0x000ee400080010ff */
[----:B---3--:R-:W-:Y:S05]  /*80b0*/  @!P0 BRA `(.L_x_129) ;  /* 0xfffffffc00f08947 */ /* 0x008fea000383ffff */
[----:B------:R-:W-:Y:S05]  /*80c0*/  BRA `(.L_x_130) ;  /* 0xffffffb400dc7947 */ /* 0x000fea000383ffff */
.L_x_66:
[----:B------:R-:W-:-:S07]  /*80d0*/  MOV R0, UR6 ;  /* 0x0000000600007c02 */ /* 0x000fce0008000f00 */
.L_x_131:
[----:B--2---:R2:W3:Y:S02]  /*80e0*/  SYNCS.PHASECHK.TRANS64.TRYWAIT P0, [R0+URZ], R3 ;  /* 0x00000003000075a7 */ /* 0x0044e400080011ff */
[----:B---3--:R-:W-:Y:S05]  /*80f0*/  @!P0 NANOSLEEP.SYNCS 0x989680 ;  /* 0x009896800000895d */ /* 0x008fea0003900000 */
[----:B------:R-:W3:Y:S02]  /*8100*/  @!P0 SYNCS.PHASECHK.TRANS64 P0, [R0+URZ], R3 ;  /* 0x00000003000085a7 */ /* 0x000ee400080010ff */
[----:B---3--:R-:W-:Y:S05]  /*8110*/  @!P0 BRA `(.L_x_131) ;  /* 0xfffffffc00f08947 */ /* 0x008fea000383ffff */
[----:B------:R-:W-:Y:S05]  /*8120*/  BRA `(.L_x_132) ;  /* 0xffffffb400e87947 */ /* 0x000fea000383ffff */
.L_x_71:
[----:B--2---:R2:W3:Y:S02]  /*8130*/  SYNCS.PHASECHK.TRANS64.TRYWAIT P0, [R0+URZ+0x90], R3 ;  /* 0x00009003000075a7 */ /* 0x0044e400080011ff */
[----:B---3--:R-:W-:Y:S05]  /*8140*/  @!P0 NANOSLEEP.SYNCS 0x989680 ;  /* 0x009896800000895d */ /* 0x008fea0003900000 */
[----:B------:R-:W3:Y:S02]  /*8150*/  @!P0 SYNCS.PHASECHK.TRANS64 P0, [R0+URZ+0x90], R3 ;  /* 0x00009003000085a7 */ /* 0x000ee400080010ff */
[----:B---3--:R-:W-:Y:S05]  /*8160*/  @!P0 BRA `(.L_x_71) ;  /* 0xfffffffc00f08947 */ /* 0x008fea000383ffff */
[----:B------:R-:W-:Y:S05]  /*8170*/  BRA `(.L_x_133) ;  /* 0xffffffb800e47947 */ /* 0x000fea000383ffff */
.L_x_74:
[----:B------:R-:W-:Y:S07]  /*8180*/  MOV R0, UR7 ;  /* 0x0000000700007c02 */ /* 0x000fee0008000f00 */
.L_x_134:
[----:B--2---:R2:W3:Y:S02]  /*8190*/  SYNCS.PHASECHK.TRANS64.TRYWAIT P0, [R0+URZ+0x88], R3 ;  /* 0x00008803000075a7 */ /* 0x0044e400080011ff */
[----:B---3--:R-:W-:Y:S05]  /*81a0*/  @!P0 NANOSLEEP.SYNCS 0x989680 ;  /* 0x009896800000895d */ /* 0x008fea0003900000 */
[----:B------:R-:W3:Y:S02]  /*81b0*/  @!P0 SYNCS.PHASECHK.TRANS64 P0, [R0+URZ+0x88], R3 ;  /* 0x00008803000085a7 */ /* 0x000ee400080010ff */
[----:B---3--:R-:W-:Y:S05]  /*81c0*/  @!P0 BRA `(.L_x_134) ;  /* 0xfffffffc00f08947 */ /* 0x008fea000383ffff */
[----:B------:R-:W-:Y:S05]  /*81d0*/  BRA `(.L_x_73) ;  /* 0xffffffbc00d07947 */ /* 0x000fea000383ffff */
.L_x_77:
[----:B------:R-:W-:Y:S07]  /*81e0*/  MOV R3, UR7 ;  /* 0x0000000700037c02 */ /* 0x000fee0008000f00 */
.L_x_135:
[----:B-1----:R1:W2:Y:S02]  /*81f0*/  SYNCS.PHASECHK.TRANS64.TRYWAIT P2, [R3+URZ+0x78], R26 ;  /* 0x0000781a030075a7 */ /* 0x0022a400080411ff */
[----:B--2---:R-:W-:Y:S05]  /*8200*/  @!P2 NANOSLEEP.SYNCS 0x989680 ;  /* 0x009896800000a95d */ /* 0x004fea0003900000 */
[----:B------:R-:W2:Y:S02]  /*8210*/  @!P2 SYNCS.PHASECHK.TRANS64 P2, [R3+URZ+0x78], R26 ;  /* 0x0000781a0300a5a7 */ /* 0x000ea400080410ff */
[----:B--2---:R-:W-:Y:S05]  /*8220*/  @!P2 BRA `(.L_x_135) ;  /* 0xfffffffc00f0a947 */ /* 0x004fea000383ffff */
[----:B------:R-:W-:Y:S05]  /*8230*/  BRA `(.L_x_136) ;  /* 0xffffffc000647947 */ /* 0x000fea000383ffff */
.L_x_80:
[----:B--2---:R2:W4:Y:S02]  /*8240*/  SYNCS.PHASECHK.TRANS64.TRYWAIT P0, [R0+URZ+0x90], R3 ;  /* 0x00009003000075a7 */ /* 0x00452400080011ff */
[----:B----4-:R-:W-:Y:S05]  /*8250*/  @!P0 NANOSLEEP.SYNCS 0x989680 ;  /* 0x009896800000895d */ /* 0x010fea0003900000 */
[----:B------:R-:W4:Y:S02]  /*8260*/  @!P0 SYNCS.PHASECHK.TRANS64 P0, [R0+URZ+0x90], R3 ;  /* 0x00009003000085a7 */ /* 0x000f2400080010ff */
[----:B----4-:R-:W-:Y:S05]  /*8270*/  @!P0 BRA `(.L_x_80) ;  /* 0xfffffffc00f08947 */ /* 0x010fea000383ffff */
[----:B------:R-:W-:Y:S05]  /*8280*/  BRA `(.L_x_137) ;  /* 0xffffffc400d87947 */ /* 0x000fea000383ffff */
.L_x_91:
[----:B-1----:R-:W-:Y:S04]  /*8290*/  MOV R0, UR43 ;  /* 0x0000002b00007c02 */ /* 0x002fe80008000f00 */
[----:B------:R1:W2:Y:S03]  /*82a0*/  SYNCS.PHASECHK.TRANS64.TRYWAIT P1, [R0+URZ+0x70], R5 ;  /* 0x00007005000075a7 */ /* 0x0002a600080211ff */
[----:B--2---:R-:W-:Y:S05]  /*82b0*/  @!P1 NANOSLEEP.SYNCS 0x989680 ;  /* 0x009896800000995d */ /* 0x004fea0003900000 */
[----:B------:R-:W2:Y:S02]  /*82c0*/  @!P1 SYNCS.PHASECHK.TRANS64 P1, [R0+URZ+0x70], R5 ;  /* 0x00007005000095a7 */ /* 0x000ea400080210ff */
[----:B--2---:R-:W-:Y:S05]  /*82d0*/  @!P1 BRA `(.L_x_91) ;  /* 0xfffffffc00ec9947 */ /* 0x004fea000383ffff */
[----:B------:R-:W-:Y:S05]  /*82e0*/  BRA `(.L_x_90) ;  /* 0xffffffd000f07947 */ /* 0x000fea000383ffff */
.L_x_93:
[----:B------:R1:W1:Y:S02]  /*82f0*/  SYNCS.PHASECHK.TRANS64.TRYWAIT P1, [R22+URZ+0xb0], R3 ;  /* 0x0000b003160075a7 */ /* 0x00026400080211ff */
[----:B-1----:R-:W-:Y:S05]  /*8300*/  @!P1 NANOSLEEP.SYNCS 0x989680 ;  /* 0x009896800000995d */ /* 0x002fea0003900000 */
[----:B------:R-:W1:Y:S02]  /*8310*/  @!P1 SYNCS.PHASECHK.TRANS64 P1, [R22+URZ+0xb0], R3 ;  /* 0x0000b003160095a7 */ /* 0x000e6400080210ff */
[----:B-1----:R-:W-:Y:S05]  /*8320*/  @!P1 BRA `(.L_x_93) ;  /* 0xfffffffc00f09947 */ /* 0x002fea000383ffff */
[----:B------:R-:W-:Y:S05]  /*8330*/  BRA `(.L_x_92) ;  /* 0xffffffd400407947 */ /* 0x000fea000383ffff */
        .weak           $__internal_0_$__cuda_sm10x_tcgen05_guardrail_trap_col_being_dealloced_not_returned_by_alloc
        .type           $__internal_0_$__cuda_sm10x_tcgen05_guardrail_trap_col_being_dealloced_not_returned_by_alloc,@function
        .size           $__internal_0_$__cuda_sm10x_tcgen05_guardrail_trap_col_being_dealloced_not_returned_by_alloc,($__internal_1_$__cuda_sm10x_tcgen05_guardrail_trap_phase_invalid_during_alloc - $__internal_0_$__cuda_sm10x_tcgen05_guardrail_trap_col_being_dealloced_not_returned_by_alloc)
$__internal_0_$__cuda_sm10x_tcgen05_guardrail_trap_col_being_dealloced_not_returned_by_alloc:
[----:B------:R-:W-:Y:S05]  /*8340*/  BPT.TRAP 0x1 ;  /* 0x000000040000795c */ /* 0x000fea0000300000 */
[----:B------:R-:W-:-:S04]  /*8350*/  HFMA2 R3, -RZ, RZ, 0, 0 ;  /* 0x00000000ff037431 */ /* 0x000fc800000001ff */
[----:B------:R-:W-:Y:S05]  /*8360*/  RET.REL.NODEC R2 `(_ZN7cutlass13device_kernelINS_4gemm6kernel13GemmUniversalIN4cute5tupleIJiiiiEEENS1_10collective13CollectiveMmaINS1_35MainloopSm100TmaUmmaWarpSpecializedILi7ELi2ELi4ENS5_IJNS4_1CILi1EEESB_SB_EEEEENS5_IJNSA_ILi128EEENSA_ILi96EEESE_EEEaNS5_IJlSB_lEEEaSH_NS4_8TiledMMAINS4_8MMA_AtomIJNS4_15SM100_MMA_S8_SSIaaiLi128ELi96ELNS4_4UMMA5MajorE0ELSM_0ELNSL_8SaturateE0EEEEEENS4_6LayoutISC_NS5_IJNSA_ILi0EEESR_SR_EEEEENS5_IJNS4_10UnderscoreESU_SU_EEEEENS4_13SM90_TMA_LOADENS4_14ComposedLayoutINS4_7SwizzleILi3ELi4ELi3EEENS4_18smem_ptr_flag_bitsILi8EEENSQ_INS5_IJNSA_ILi8EEESE_EEENS5_IJSE_SB_EEEEEEEvNS4_8identityESX_S17_vS18_EENS_8epilogue10collective18CollectiveEpilogueINS1A_23Sm100TmaWarpSpecializedILi1ELi1ELi96ELb0ELb0EEEJSG_NS5_IJNSQ_ISE_SB_EENSQ_ISF_SB_EEEEEaSH_aSH_NS1A_6fusion15FusionCallbacksIS1E_NS1I_17LinearCombinationIaiaiLNS_15FloatRoundStyleE2EEESG_S1H_JEEENS4_5SM1004TMEM4LOAD26SM100_TMEM_LOAD_32dp32b32xESX_NSY_INSZ_ILi1ELi4ELi3EEES12_NSQ_INS5_IJS13_NSA_ILi32EEEEEENS5_IJS1T_SB_EEEEEEENS4_39AutoVectorizingCopyWithAssumedAlignmentILi128EEENS4_14SM90_TMA_STOREES1X_S1Z_S1Z_EEEvvEEEEvNT_6ParamsE) ;  /* 0xffffff7c02247950 */ /* 0x000fea0003c3ffff */
        .weak           $__internal_1_$__cuda_sm10x_tcgen05_guardrail_trap_phase_invalid_during_alloc
        .type           $__internal_1_$__cuda_sm10x_tcgen05_guardrail_trap_phase_invalid_during_alloc,@function
        .size           $__internal_1_$__cuda_sm10x_tcgen05_guardrail_trap_phase_invalid_during_alloc,($__internal_2_$__cuda_sm10x_tcgen05_guardrail_trap_unallocated_columns_being_dealloced - $__internal_1_$__cuda_sm10x_tcgen05_guardrail_trap_phase_invalid_during_alloc)
$__internal_1_$__cuda_sm10x_tcgen05_guardrail_trap_phase_invalid_during_alloc:
[----:B------:R-:W-:Y:S05]  /*8370*/  BPT.TRAP 0x1 ;  /* 0x000000040000795c */ /* 0x000fea0000300000 */
[----:B------:R-:W-:-:S04]  /*8380*/  MOV R3, 0x0 ;  /* 0x0000000000037802 */ /* 0x000fc80000000f00 */
[----:B------:R-:W-:Y:S05]  /*8390*/  RET.REL.NODEC R2 `(_ZN7cutlass13device_kernelINS_4gemm6kernel13GemmUniversalIN4cute5tupleIJiiiiEEENS1_10collective13CollectiveMmaINS1_35MainloopSm100TmaUmmaWarpSpecializedILi7ELi2ELi4ENS5_IJNS4_1CILi1EEESB_SB_EEEEENS5_IJNSA_ILi128EEENSA_ILi96EEESE_EEEaNS5_IJlSB_lEEEaSH_NS4_8TiledMMAINS4_8MMA_AtomIJNS4_15SM100_MMA_S8_SSIaaiLi128ELi96ELNS4_4UMMA5MajorE0ELSM_0ELNSL_8SaturateE0EEEEEENS4_6LayoutISC_NS5_IJNSA_ILi0EEESR_SR_EEEEENS5_IJNS4_10UnderscoreESU_SU_EEEEENS4_13SM90_TMA_LOADENS4_14ComposedLayoutINS4_7SwizzleILi3ELi4ELi3EEENS4_18smem_ptr_flag_bitsILi8EEENSQ_INS5_IJNSA_ILi8EEESE_EEENS5_IJSE_SB_EEEEEEEvNS4_8identityESX_S17_vS18_EENS_8epilogue10collective18CollectiveEpilogueINS1A_23Sm100TmaWarpSpecializedILi1ELi1ELi96ELb0ELb0EEEJSG_NS5_IJNSQ_ISE_SB_EENSQ_ISF_SB_EEEEEaSH_aSH_NS1A_6fusion15FusionCallbacksIS1E_NS1I_17LinearCombinationIaiaiLNS_15FloatRoundStyleE2EEESG_S1H_JEEENS4_5SM1004TMEM4LOAD26SM100_TMEM_LOAD_32dp32b32xESX_NSY_INSZ_ILi1ELi4ELi3EEES12_NSQ_INS5_IJS13_NSA_ILi32EEEEEENS5_IJS1T_SB_EEEEEEENS4_39AutoVectorizingCopyWithAssumedAlignmentILi128EEENS4_14SM90_TMA_STOREES1X_S1Z_S1Z_EEEvvEEEEvNT_6ParamsE) ;  /* 0xffffff7c02187950 */ /* 0x000fea0003c3ffff */
        .weak           $__internal_2_$__cuda_sm10x_tcgen05_guardrail_trap_unallocated_columns_being_dealloced
        .type           $__internal_2_$__cuda_sm10x_tcgen05_guardrail_trap_unallocated_columns_being_dealloced,@function
        .size           $__internal_2_$__cuda_sm10x_tcgen05_guardrail_trap_unallocated_columns_being_dealloced,(.L_x_139 - $__internal_2_$__cuda_sm10x_tcgen05_guardrail_trap_unallocated_columns_being_dealloced)
$__internal_2_$__cuda_sm10x_tcgen05_guardrail_trap_unallocated_columns_being_dealloced:
[----:B------:R-:W-:Y:S05]  /*83a0*/  BPT.TRAP 0x1 ;  /* 0x000000040000795c */ /* 0x000fea0000300000 */
[----:B------:R-:W-:-:S04]  /*83b0*/  HFMA2 R3, -RZ, RZ, 0, 0 ;  /* 0x00000000ff037431 */ /* 0x000fc800000001ff */
[----:B------:R-:W-:Y:S05]  /*83c0*/  RET.REL.NODEC R2 `(_ZN7cutlass13device_kernelINS_4gemm6kernel13GemmUniversalIN4cute5tupleIJiiiiEEENS1_10collective13CollectiveMmaINS1_35MainloopSm100TmaUmmaWarpSpecializedILi7ELi2ELi4ENS5_IJNS4_1CILi1EEESB_SB_EEEEENS5_IJNSA_ILi128EEENSA_ILi96EEESE_EEEaNS5_IJlSB_lEEEaSH_NS4_8TiledMMAINS4_8MMA_AtomIJNS4_15SM100_MMA_S8_SSIaaiLi128ELi96ELNS4_4UMMA5MajorE0ELSM_0ELNSL_8SaturateE0EEEEEENS4_6LayoutISC_NS5_IJNSA_ILi0EEESR_SR_EEEEENS5_IJNS4_10UnderscoreESU_SU_EEEEENS4_13SM90_TMA_LOADENS4_14ComposedLayoutINS4_7SwizzleILi3ELi4ELi3EEENS4_18smem_ptr_flag_bitsILi8EEENSQ_INS5_IJNSA_ILi8EEESE_EEENS5_IJSE_SB_EEEEEEEvNS4_8identityESX_S17_vS18_EENS_8epilogue10collective18CollectiveEpilogueINS1A_23Sm100TmaWarpSpecializedILi1ELi1ELi96ELb0ELb0EEEJSG_NS5_IJNSQ_ISE_SB_EENSQ_ISF_SB_EEEEEaSH_aSH_NS1A_6fusion15FusionCallbacksIS1E_NS1I_17LinearCombinationIaiaiLNS_15FloatRoundStyleE2EEESG_S1H_JEEENS4_5SM1004TMEM4LOAD26SM100_TMEM_LOAD_32dp32b32xESX_NSY_INSZ_ILi1ELi4ELi3EEES12_NSQ_INS5_IJS13_NSA_ILi32EEEEEENS5_IJS1T_SB_EEEEEEENS4_39AutoVectorizingCopyWithAssumedAlignmentILi128EEENS4_14SM90_TMA_STOREES1X_S1Z_S1Z_EEEvvEEEEvNT_6ParamsE) ;  /* 0xffffff7c020c7950 */ /* 0x000fea0003c3ffff */
.L_x_138:
[----:B------:R-:W-:-:S00]  /*83d0*/  BRA `(.L_x_138) ;  /* 0xfffffffc00fc7947 */ /* 0x000fc0000383ffff */
[----:B------:R-:W-:-:S00]  /*83e0*/  NOP ;  /* 0x0000000000007918 */ /* 0x000fc00000000000 */
        /* <DEDUP_REMOVED lines=9> */
.L_x_139:


//--------------------- .nv.global.init           --------------------------
	.section	.nv.global.init,"aw",@progbits
.nv.global.init:
	.type		$str$27,@object
	.size		$str$27,($str$28 - $str$27)
$str$27:
        /*0000*/ 	.byte	0x28, 0x61, 0x64, 0x64, 0x72, 0x65, 0x73, 0x73, 0x20, 0x26, 0x20, 0x6d, 0x61, 0x73, 0x6b, 0x29
        /*0010*/ 	.byte	0x20, 0x3d, 0x3d, 0x20, 0x30, 0x00
	.type		$str$28,@object
	.size		$str$28,($str$26 - $str$28)
$str$28:
        /*0016*/ 	.byte	0x2f, 0x74, 0x6d, 0x70, 0x2f, 0x63, 0x75, 0x74, 0x6c, 0x61, 0x73, 0x73, 0x5f, 0x73, 0x77, 0x65
        /*0026*/ 	.byte	0x65, 0x70, 0x5f, 0x73, 0x72, 0x63, 0x2f, 0x69, 0x6e, 0x63, 0x6c, 0x75, 0x64, 0x65, 0x2f, 0x63
        /*0036*/ 	.byte	0x75, 0x74, 0x65, 0x2f, 0x70, 0x6f, 0x69, 0x6e, 0x74, 0x65, 0x72, 0x5f, 0x66, 0x6c, 0x61, 0x67
        /*0046*/ 	.byte	0x67, 0x65, 0x64, 0x2e, 0x68, 0x70, 0x70, 0x00
	.type		$str$26,@object
	.size		$str$26,($str$25 - $str$26)
$str$26:
        /*004e*/ 	.byte	0x2f, 0x74, 0x6d, 0x70, 0x2f, 0x63, 0x75, 0x74, 0x6c, 0x61, 0x73, 0x73, 0x5f, 0x73, 0x77, 0x65
        /*005e*/ 	.byte	0x65, 0x70, 0x5f, 0x73, 0x72, 0x63, 0x2f, 0x69, 0x6e, 0x63, 0x6c, 0x75, 0x64, 0x65, 0x2f, 0x63
        /*006e*/ 	.byte	0x75, 0x74, 0x65, 0x2f, 0x61, 0x74, 0x6f, 0x6d, 0x2f, 0x63, 0x6f, 0x70, 0x79, 0x5f, 0x74, 0x72
        /*007e*/ 	.byte	0x61, 0x69, 0x74, 0x73, 0x5f, 0x73, 0x6d, 0x31, 0x30, 0x30, 0x2e, 0x68, 0x70, 0x70, 0x00
	.type		$str$25,@object
	.size		$str$25,(__unnamed_1 - $str$25)
$str$25:
        /*008d*/ 	.byte	0x28, 0x28, 0x75, 0x69, 0x6e, 0x74, 0x33, 0x32, 0x5f, 0x74, 0x28, 0x74, 0x68, 0x72, 0x65, 0x61
        /*009d*/ 	.byte	0x64, 0x49, 0x64, 0x78, 0x2e, 0x78, 0x29, 0x20, 0x2f, 0x20, 0x33, 0x32, 0x29, 0x20, 0x25, 0x20
        /*00ad*/ 	.byte	0x34, 0x29, 0x20, 0x3d, 0x3d, 0x20, 0x28, 0x28, 0x28, 0x74, 0x6d, 0x65, 0x6d, 0x5f, 0x61, 0x64
        /*00bd*/ 	.byte	0x64, 0x72, 0x20, 0x3e, 0x3e, 0x20, 0x31, 0x36, 0x29, 0x20, 0x2f, 0x20, 0x33, 0x32, 0x29, 0x20
        /*00cd*/ 	.byte	0x25, 0x20, 0x34, 0x29, 0x00
	.type		__unnamed_1,@object
	.size		__unnamed_1,(__unnamed_2 - __unnamed_1)
__unnamed_1:
        /*00d2*/ 	.byte	0x61, 0x75, 0x74, 0x6f, 0x20, 0x63, 0x75, 0x74, 0x65, 0x3a, 0x3a, 0x61, 0x73, 0x5f, 0x70, 0x6f
        /* <DEDUP_REMOVED lines=24> */
        /*0262*/ 	.byte	0x3e, 0x3e, 0x3e, 0x3e, 0x5d, 0x00
	.type		__unnamed_2,@object
	.size		__unnamed_2,(.L_2 - __unnamed_2)
__unnamed_2:
        /* <DEDUP_REMOVED lines=41> */
.L_2:


//--------------------- .nv.shared._ZN7cutlass13device_kernelINS_4gemm6kernel13GemmUniversalIN4cute5tupleIJiiiiEEENS1_10collective13CollectiveMmaINS1_35MainloopSm100TmaUmmaWarpSpecializedILi7ELi2ELi4ENS5_IJNS4_1CILi1EEESB_SB_EEEEENS5_IJNSA_ILi128EEENSA_ILi96EEESE_EEEaNS5_IJlSB_lEEEaSH_NS4_8TiledMMAINS4_8MMA_AtomIJNS4_15SM100_MMA_S8_SSIaaiLi128ELi96ELNS4_4UMMA5MajorE0ELSM_0ELNSL_8SaturateE0EEEEEENS4_6LayoutISC_NS5_IJNSA_ILi0EEESR_SR_EEEEENS5_IJNS4_10UnderscoreESU_SU_EEEEENS4_13SM90_TMA_LOADENS4_14ComposedLayoutINS4_7SwizzleILi3ELi4ELi3EEENS4_18smem_ptr_flag_bitsILi8EEENSQ_INS5_IJNSA_ILi8EEESE_EEENS5_IJSE_SB_EEEEEEEvNS4_8identityESX_S17_vS18_EENS_8epilogue10collective18CollectiveEpilogueINS1A_23Sm100TmaWarpSpecializedILi1ELi1ELi96ELb0ELb0EEEJSG_NS5_IJNSQ_ISE_SB_EENSQ_ISF_SB_EEEEEaSH_aSH_NS1A_6fusion15FusionCallbacksIS1E_NS1I_17LinearCombinationIaiaiLNS_15FloatRoundStyleE2EEESG_S1H_JEEENS4_5SM1004TMEM4LOAD26SM100_TMEM_LOAD_32dp32b32xESX_NSY_INSZ_ILi1ELi4ELi3EEES12_NSQ_INS5_IJS13_NSA_ILi32EEEEEENS5_IJS1T_SB_EEEEEEENS4_39AutoVectorizingCopyWithAssumedAlignmentILi128EEENS4_14SM90_TMA_STOREES1X_S1Z_S1Z_EEEvvEEEEvNT_6ParamsE --------------------------
	.section	.nv.shared._ZN7cutlass13device_kernelINS_4gemm6kernel13GemmUniversalIN4cute5tupleIJiiiiEEENS1_10collective13CollectiveMmaINS1_35MainloopSm100TmaUmmaWarpSpecializedILi7ELi2ELi4ENS5_IJNS4_1CILi1EEESB_SB_EEEEENS5_IJNSA_ILi128EEENSA_ILi96EEESE_EEEaNS5_IJlSB_lEEEaSH_NS4_8TiledMMAINS4_8MMA_AtomIJNS4_15SM100_MMA_S8_SSIaaiLi128ELi96ELNS4_4UMMA5MajorE0ELSM_0ELNSL_8SaturateE0EEEEEENS4_6LayoutISC_NS5_IJNSA_ILi0EEESR_SR_EEEEENS5_IJNS4_10UnderscoreESU_SU_EEEEENS4_13SM90_TMA_LOADENS4_14ComposedLayoutINS4_7SwizzleILi3ELi4ELi3EEENS4_18smem_ptr_flag_bitsILi8EEENSQ_INS5_IJNSA_ILi8EEESE_EEENS5_IJSE_SB_EEEEEEEvNS4_8identityESX_S17_vS18_EENS_8epilogue10collective18CollectiveEpilogueINS1A_23Sm100TmaWarpSpecializedILi1ELi1ELi96ELb0ELb0EEEJSG_NS5_IJNSQ_ISE_SB_EENSQ_ISF_SB_EEEEEaSH_aSH_NS1A_6fusion15FusionCallbacksIS1E_NS1I_17LinearCombinationIaiaiLNS_15FloatRoundStyleE2EEESG_S1H_JEEENS4_5SM1004TMEM4LOAD26SM100_TMEM_LOAD_32dp32b32xESX_NSY_INSZ_ILi1ELi4ELi3EEES12_NSQ_INS5_IJS13_NSA_ILi32EEEEEENS5_IJS1T_SB_EEEEEEENS4_39AutoVectorizingCopyWithAssumedAlignmentILi128EEENS4_14SM90_TMA_STOREES1X_S1Z_S1Z_EEEvvEEEEvNT_6ParamsE,"aw",@nobits
	.sectionflags	@""
	.align	16
	.zero		1024


//--------------------- .nv.shared.reserved.0     --------------------------
	.section	.nv.shared.reserved.0,"aw",@nobits
	.weak		__nv_reservedSMEM_offset_0_alias
	.size		__nv_reservedSMEM_offset_0_alias, 0, 64
	.other		__nv_reservedSMEM_offset_0_alias,@"STO_CUDA_RESERVED_SHARED STV_DEFAULT"
__nv_reservedSMEM_offset_0_alias:
	.zero		0
.nv.shared.reserved.0:
	.zero		64
	.weak		__nv_reservedSMEM_tcgen05_partition
	.type		__nv_reservedSMEM_tcgen05_partition,@object
	.size		__nv_reservedSMEM_tcgen05_partition,(.L_0 - __nv_reservedSMEM_tcgen05_partition)
__nv_reservedSMEM_tcgen05_partition:
	.zero		32
.L_0:


//--------------------- .nv.global                --------------------------
	.section	.nv.global,"aw",@nobits
.nv.global:
	.type		_ZN40_INTERNAL_fe0fa18a_4_k_cu_77143f12_281784cute1_E,@object
	.size		_ZN40_INTERNAL_fe0fa18a_4_k_cu_77143f12_281784cute1_E,(_ZN40_INTERNAL_fe0fa18a_4_k_cu_77143f12_281784cuda3std3__45__cpo6cbeginE - _ZN40_INTERNAL_fe0fa18a_4_k_cu_77143f12_281784cute1_E)
_ZN40_INTERNAL_fe0fa18a_4_k_cu_77143f12_281784cute1_E:
	.zero		1
	.type		_ZN40_INTERNAL_fe0fa18a_4_k_cu_77143f12_281784cuda3std3__45__cpo6cbeginE,@object
	.size		_ZN40_INTERNAL_fe0fa18a_4_k_cu_77143f12_281784cuda3std3__45__cpo6cbeginE,(_ZN40_INTERNAL_fe0fa18a_4_k_cu_77143f12_281784cuda3std3__48in_placeE - _ZN40_INTERNAL_fe0fa18a_4_k_cu_77143f12_281784cuda3std3__45__cpo6cbeginE)
_ZN40_INTERNAL_fe0fa18a_4_k_cu_77143f12_281784cuda3std3__45__cpo6cbeginE:
	.zero		1
	.type		_ZN40_INTERNAL_fe0fa18a_4_k_cu_77143f12_281784cuda3std3__48in_placeE,@object
	.size		_ZN40_INTERNAL_fe0fa18a_4_k_cu_77143f12_281784cuda3std3__48in_placeE,(_ZN40_INTERNAL_fe0fa18a_4_k_cu_77143f12_281784cuda3std6ranges3__45__cpo9iter_moveE - _ZN40_INTERNAL_fe0fa18a_4_k_cu_77143f12_281784cuda3std3__48in_placeE)
_ZN40_INTERNAL_fe0fa18a_4_k_cu_77143f12_281784cuda3std3__48in_placeE:
	.zero		1
	.type		_ZN40_INTERNAL_fe0fa18a_4_k_cu_77143f12_281784cuda3std6ranges3__45__cpo9iter_moveE,@object
	.size		_ZN40_INTERNAL_fe0fa18a_4_k_cu_77143f12_281784cuda3std6ranges3__45__cpo9iter_moveE,(_ZN40_INTERNAL_fe0fa18a_4_k_cu_77143f12_281784cuda3std3__45__cpo5beginE - _ZN40_INTERNAL_fe0fa18a_4_k_cu_77143f12_281784cuda3std6ranges3__45__cpo9iter_moveE)
_ZN40_INTERNAL_fe0fa18a_4_k_cu_77143f12_281784cuda3std6ranges3__45__cpo9iter_moveE:
	.zero		1
	.type		_ZN40_INTERNAL_fe0fa18a_4_k_cu_77143f12_281784cuda3std3__45__cpo5beginE,@object
	.size		_ZN40_INTERNAL_fe0fa18a_4_k_cu_77143f12_281784cuda3std3__45__cpo5beginE,(_ZN40_INTERNAL_fe0fa18a_4_k_cu_77143f12_281784cuda3std3__442_GLOBAL__N__fe0fa18a_4_k_cu_77143f12_281786ignoreE - _ZN40_INTERNAL_fe0fa18a_4_k_cu_77143f12_281784cuda3std3__45__cpo5beginE)
_ZN40_INTERNAL_fe0fa18a_4_k_cu_77143f12_281784cuda3std3__45__cpo5beginE:
	.zero		1
	.type		_ZN40_INTERNAL_fe0fa18a_4_k_cu_77143f12_281784cuda3std3__442_GLOBAL__N__fe0fa18a_4_k_cu_77143f12_281786ignoreE,@object
	.size		_ZN40_INTERNAL_fe0fa18a_4_k_cu_77143f12_281784cuda3std3__442_GLOBAL__N__fe0fa18a_4_k_cu_77143f12_281786ignoreE,(_ZN40_INTERNAL_fe0fa18a_4_k_cu_77143f12_281784cute7productE - _ZN40_INTERNAL_fe0fa18a_4_k_cu_77143f12_281784cuda3std3__442_GLOBAL__N__fe0fa18a_4_k_cu_77143f12_281786ignoreE)
_ZN40_INTERNAL_fe0fa18a_4_k_cu_77143f12_281784cuda3std3__442_GLOBAL__N__fe0fa18a_4_k_cu_77143f12_281786ignoreE:
	.zero		1
	.type		_ZN40_INTERNAL_fe0fa18a_4_k_cu_77143f12_281784cute7productE,@object
	.size		_ZN40_INTERNAL_fe0fa18a_4_k_cu_77143f12_281784cute7productE,(_ZN40_INTERNAL_fe0fa18a_4_k_cu_77143f12_281784cuda3std3__45__cpo3endE - _ZN40_INTERNAL_fe0fa18a_4_k_cu_77143f12_281784cute7productE)
_ZN40_INTERNAL_fe0fa18a_4_k_cu_77143f12_281784cute7productE:
	.zero		1
	.type		_ZN40_INTERNAL_fe0fa18a_4_k_cu_77143f12_281784cuda3std3__45__cpo3endE,@object
	.size		_ZN40_INTERNAL_fe0fa18a_4_k_cu_77143f12_281784cuda3std3__45__cpo3endE,(_ZN40_INTERNAL_fe0fa18a_4_k_cu_77143f12_281784cuda3std3__419piecewise_constructE - _ZN40_INTERNAL_fe0fa18a_4_k_cu_77143f12_281784cuda3std3__45__cpo3endE)
_ZN40_INTERNAL_fe0fa18a_4_k_cu_77143f12_281784cuda3std3__45__cpo3endE:
	.zero		1
	.type		_ZN40_INTERNAL_fe0fa18a_4_k_cu_77143f12_281784cuda3std3__419piecewise_constructE,@object
	.size		_ZN40_INTERNAL_fe0fa18a_4_k_cu_77143f12_281784cuda3std3__419piecewise_constructE,(_ZN40_INTERNAL_fe0fa18a_4_k_cu_77143f12_281784cuda3std3__45__cpo4cendE - _ZN40_INTERNAL_fe0fa18a_4_k_cu_77143f12_281784cuda3std3__419piecewise_constructE)
_ZN40_INTERNAL_fe0fa18a_4_k_cu_77143f12_281784cuda3std3__419piecewise_constructE:
	.zero		1
	.type		_ZN40_INTERNAL_fe0fa18a_4_k_cu_77143f12_281784cuda3std3__45__cpo4cendE,@object
	.size		_ZN40_INTERNAL_fe0fa18a_4_k_cu_77143f12_281784cuda3std3__45__cpo4cendE,(_ZN40_INTERNAL_fe0fa18a_4_k_cu_77143f12_281784cuda3std6ranges3__45__cpo4swapE - _ZN40_INTERNAL_fe0fa18a_4_k_cu_77143f12_281784cuda3std3__45__cpo4cendE)
_ZN40_INTERNAL_fe0fa18a_4_k_cu_77143f12_281784cuda3std3__45__cpo4cendE:
	.zero		1
	.type		_ZN40_INTERNAL_fe0fa18a_4_k_cu_77143f12_281784cuda3std6ranges3__45__cpo4swapE,@object
	.size		_ZN40_INTERNAL_fe0fa18a_4_k_cu_77143f12_281784cuda3std6ranges3__45__cpo4swapE,(.L_10 - _ZN40_INTERNAL_fe0fa18a_4_k_cu_77143f12_281784cuda3std6ranges3__45__cpo4swapE)
_ZN40_INTERNAL_fe0fa18a_4_k_cu_77143f12_281784cuda3std6ranges3__45__cpo4swapE:
	.zero		1
.L_10:


//--------------------- .nv.constant0._ZN7cutlass13device_kernelINS_4gemm6kernel13GemmUniversalIN4cute5tupleIJiiiiEEENS1_10collective13CollectiveMmaINS1_35MainloopSm100TmaUmmaWarpSpecializedILi7ELi2ELi4ENS5_IJNS4_1CILi1EEESB_SB_EEEEENS5_IJNSA_ILi128EEENSA_ILi96EEESE_EEEaNS5_IJlSB_lEEEaSH_NS4_8TiledMMAINS4_8MMA_AtomIJNS4_15SM100_MMA_S8_SSIaaiLi128ELi96ELNS4_4UMMA5MajorE0ELSM_0ELNSL_8SaturateE0EEEEEENS4_6LayoutISC_NS5_IJNSA_ILi0EEESR_SR_EEEEENS5_IJNS4_10UnderscoreESU_SU_EEEEENS4_13SM90_TMA_LOADENS4_14ComposedLayoutINS4_7SwizzleILi3ELi4ELi3EEENS4_18smem_ptr_flag_bitsILi8EEENSQ_INS5_IJNSA_ILi8EEESE_EEENS5_IJSE_SB_EEEEEEEvNS4_8identityESX_S17_vS18_EENS_8epilogue10collective18CollectiveEpilogueINS1A_23Sm100TmaWarpSpecializedILi1ELi1ELi96ELb0ELb0EEEJSG_NS5_IJNSQ_ISE_SB_EENSQ_ISF_SB_EEEEEaSH_aSH_NS1A_6fusion15FusionCallbacksIS1E_NS1I_17LinearCombinationIaiaiLNS_15FloatRoundStyleE2EEESG_S1H_JEEENS4_5SM1004TMEM4LOAD26SM100_TMEM_LOAD_32dp32b32xESX_NSY_INSZ_ILi1ELi4ELi3EEES12_NSQ_INS5_IJS13_NSA_ILi32EEEEEENS5_IJS1T_SB_EEEEEEENS4_39AutoVectorizingCopyWithAssumedAlignmentILi128EEENS4_14SM90_TMA_STOREES1X_S1Z_S1Z_EEEvvEEEEvNT_6ParamsE --------------------------
	.section	.nv.constant0._ZN7cutlass13device_kernelINS_4gemm6kernel13GemmUniversalIN4cute5tupleIJiiiiEEENS1_10collective13CollectiveMmaINS1_35MainloopSm100TmaUmmaWarpSpecializedILi7ELi2ELi4ENS5_IJNS4_1CILi1EEESB_SB_EEEEENS5_IJNSA_ILi128EEENSA_ILi96EEESE_EEEaNS5_IJlSB_lEEEaSH_NS4_8TiledMMAINS4_8MMA_AtomIJNS4_15SM100_MMA_S8_SSIaaiLi128ELi96ELNS4_4UMMA5MajorE0ELSM_0ELNSL_8SaturateE0EEEEEENS4_6LayoutISC_NS5_IJNSA_ILi0EEESR_SR_EEEEENS5_IJNS4_10UnderscoreESU_SU_EEEEENS4_13SM90_TMA_LOADENS4_14ComposedLayoutINS4_7SwizzleILi3ELi4ELi3EEENS4_18smem_ptr_flag_bitsILi8EEENSQ_INS5_IJNSA_ILi8EEESE_EEENS5_IJSE_SB_EEEEEEEvNS4_8identityESX_S17_vS18_EENS_8epilogue10collective18CollectiveEpilogueINS1A_23Sm100TmaWarpSpecializedILi1ELi1ELi96ELb0ELb0EEEJSG_NS5_IJNSQ_ISE_SB_EENSQ_ISF_SB_EEEEEaSH_aSH_NS1A_6fusion15FusionCallbacksIS1E_NS1I_17LinearCombinationIaiaiLNS_15FloatRoundStyleE2EEESG_S1H_JEEENS4_5SM1004TMEM4LOAD26SM100_TMEM_LOAD_32dp32b32xESX_NSY_INSZ_ILi1ELi4ELi3EEES12_NSQ_INS5_IJS13_NSA_ILi32EEEEEENS5_IJS1T_SB_EEEEEEENS4_39AutoVectorizingCopyWithAssumedAlignmentILi128EEENS4_14SM90_TMA_STOREES1X_S1Z_S1Z_EEEvvEEEEvNT_6ParamsE,"a",@progbits
	.sectionflags	@""
	.align	4
.nv.constant0._ZN7cutlass13device_kernelINS_4gemm6kernel13GemmUniversalIN4cute5tupleIJiiiiEEENS1_10collective13CollectiveMmaINS1_35MainloopSm100TmaUmmaWarpSpecializedILi7ELi2ELi4ENS5_IJNS4_1CILi1EEESB_SB_EEEEENS5_IJNSA_ILi128EEENSA_ILi96EEESE_EEEaNS5_IJlSB_lEEEaSH_NS4_8TiledMMAINS4_8MMA_AtomIJNS4_15SM100_MMA_S8_SSIaaiLi128ELi96ELNS4_4UMMA5MajorE0ELSM_0ELNSL_8SaturateE0EEEEEENS4_6LayoutISC_NS5_IJNSA_ILi0EEESR_SR_EEEEENS5_IJNS4_10UnderscoreESU_SU_EEEEENS4_13SM90_TMA_LOADENS4_14ComposedLayoutINS4_7SwizzleILi3ELi4ELi3EEENS4_18smem_ptr_flag_bitsILi8EEENSQ_INS5_IJNSA_ILi8EEESE_EEENS5_IJSE_SB_EEEEEEEvNS4_8identityESX_S17_vS18_EENS_8epilogue10collective18CollectiveEpilogueINS1A_23Sm100TmaWarpSpecializedILi1ELi1ELi96ELb0ELb0EEEJSG_NS5_IJNSQ_ISE_SB_EENSQ_ISF_SB_EEEEEaSH_aSH_NS1A_6fusion15FusionCallbacksIS1E_NS1I_17LinearCombinationIaiaiLNS_15FloatRoundStyleE2EEESG_S1H_JEEENS4_5SM1004TMEM4LOAD26SM100_TMEM_LOAD_32dp32b32xESX_NSY_INSZ_ILi1ELi4ELi3EEES12_NSQ_INS5_IJS13_NSA_ILi32EEEEEENS5_IJS1T_SB_EEEEEEENS4_39AutoVectorizingCopyWithAssumedAlignmentILi128EEENS4_14SM90_TMA_STOREES1X_S1Z_S1Z_EEEvvEEEEvNT_6ParamsE:
	.zero		2944


//--------------------- SYMBOLS --------------------------

	.type		.nv.reservedSmem.offset0,@object
	.size		.nv.reservedSmem.offset0,0x4
	.type		.nv.reservedSmem.cap,@object
	.size		.nv.reservedSmem.cap,0x4
	.type		__assertfail,@function
